// auto-generated by cutlass_sweep.gemm — config: {"arch": "sm_100", "cluster_m": 4, "cluster_n": 2, "dtype": "e5m2", "dtype_b": "e5m2", "layout": "nt", "stages": 0, "tile_k": 128, "tile_m": 64, "tile_n": 128}
#include "cutlass/cutlass.h"
#include "cutlass/gemm/collective/collective_builder.hpp"
#include "cutlass/gemm/device/gemm_universal_adapter.h"
#include "cutlass/gemm/kernel/gemm_universal.hpp"
#include "cutlass/epilogue/collective/collective_builder.hpp"

using ElemA = cutlass::float_e5m2_t;
using ElemB = cutlass::float_e5m2_t;
using ElemCD = cutlass::float_e5m2_t;
using Acc  = float;
using TileShape    = cute::Shape<cute::_64, cute::_128, cute::_128>;
using ClusterShape = cute::Shape<cute::_4, cute::_2, cute::_1>;

using CollectiveEpilogue = typename cutlass::epilogue::collective::CollectiveBuilder<
    cutlass::arch::Sm100, cutlass::arch::OpClassTensorOp,
    TileShape, ClusterShape,
    cutlass::epilogue::collective::EpilogueTileAuto,
    Acc, Acc,
    ElemCD, cutlass::layout::RowMajor, 128 / cutlass::sizeof_bits<ElemCD>::value,
    ElemCD, cutlass::layout::RowMajor, 128 / cutlass::sizeof_bits<ElemCD>::value,
    cutlass::epilogue::collective::EpilogueScheduleAuto
  >::CollectiveOp;

using CollectiveMainloop = typename cutlass::gemm::collective::CollectiveBuilder<
    cutlass::arch::Sm100, cutlass::arch::OpClassTensorOp,
    ElemA, cutlass::layout::RowMajor, 128 / cutlass::sizeof_bits<ElemA>::value,
    ElemB, cutlass::layout::ColumnMajor, 128 / cutlass::sizeof_bits<ElemB>::value,
    Acc,
    TileShape, ClusterShape,
    cutlass::gemm::collective::StageCountAutoCarveout<static_cast<int>(sizeof(typename CollectiveEpilogue::SharedStorage))>,
    cutlass::gemm::collective::KernelScheduleAuto
  >::CollectiveOp;

using GemmKernel = cutlass::gemm::kernel::GemmUniversal<
    cute::Shape<int,int,int,int>,
    CollectiveMainloop,
    CollectiveEpilogue
>;
using Gemm = cutlass::gemm::device::GemmUniversalAdapter<GemmKernel>;

// Force the device kernel symbol into the cubin without needing a host main.
auto* _anchor = &cutlass::device_kernel<GemmKernel>;


// ===== COMPILED SASS (sm_100a) =====

	.target	sm_100a

	.elftype	@"ET_EXEC"


//--------------------- .note.nv.tkinfo           --------------------------
	.section	.note.nv.tkinfo,"",@"SHT_NOTE"
	.sectionflags	@"SHF_NOTE_NV_TKINFO"
	.tkinfo
        /*0018*/ 	.word	0x00000002
        /*0030*/ 	.string	""
        /*0030*/ 	.string	"ptxas"
        /*0030*/ 	.string	"Cuda compilation tools, release 13.0, V13.0.88"
        /*0030*/ 	.string	"Build cuda_13.0.r13.0/compiler.36424714_0"
        /*0030*/ 	.string	"-arch sm_100a -m 64 "



//--------------------- .note.nv.cuinfo           --------------------------
	.section	.note.nv.cuinfo,"",@"SHT_NOTE"
	.sectionflags	@"SHF_NOTE_NV_CUINFO"
        /*0018*/ 	.short	0x0002
        /*001a*/ 	.short	0x0064
        /*001c*/ 	.short	0x0082
	.zero		2


//--------------------- .nv.info                  --------------------------
	.section	.nv.info,"",@"SHT_CUDA_INFO"
	.align	4


	//----- nvinfo : EIATTR_REGCOUNT
	.align		4
        /*0000*/ 	.byte	0x04, 0x2f
        /*0002*/ 	.short	(.L_19 - .L_18)
	.align		4
.L_18:
        /*0004*/ 	.word	index@(_ZN7cutlass13device_kernelINS_4gemm6kernel13GemmUniversalIN4cute5tupleIJiiiiEEENS1_10collective13CollectiveMmaINS1_35MainloopSm100TmaUmmaWarpSpecializedILi8ELi2ELi4ENS5_IJNS4_1CILi4EEENSA_ILi2EEENSA_ILi1EEEEEEEENS5_IJNSA_ILi64EEENSA_ILi128EEESH_EEENS_12float_e5m2_tENS5_IJlSD_lEEESJ_SK_NS4_8TiledMMAINS4_8MMA_AtomIJNS4_10MMA_TraitsINS4_19SM100_MMA_F8F6F4_SSEJSJ_SJ_fSG_SH_NS4_17integral_constantINS4_4UMMA5MajorELSR_0EEESS_NSP_INSQ_7ScaleInELST_0EEESU_EEEEEENS4_6LayoutINS5_IJSD_SD_SD_EEENS5_IJNSA_ILi0EEESZ_SZ_EEEEENS5_IJNS4_10UnderscoreES12_S12_EEEEENS4_23SM90_TMA_LOAD_MULTICASTENS4_14ComposedLayoutINS4_7SwizzleILi3ELi4ELi3EEENS4_18smem_ptr_flag_bitsILi8EEENSX_INS5_IJNSA_ILi8EEESH_EEENS5_IJSH_SD_EEEEEEEvNS4_8identityES15_S1F_vS1G_EENS_8epilogue10collective18CollectiveEpilogueINS1I_23Sm100TmaWarpSpecializedILi2ELi2ELi32ELb0ELb0EEEJSI_NS5_IJNSX_ISG_SD_EES1N_EEESJ_SK_SJ_SK_NS1I_6fusion15FusionCallbacksIS1M_NS1P_17LinearCombinationISJ_fSJ_fLNS_15FloatRoundStyleE2EEESI_S1O_JEEENS4_5SM1004TMEM4LOAD26SM100_TMEM_LOAD_16dp32b32xENS4_13SM90_TMA_LOADENS16_INS17_ILi2ELi4ELi3EEES1A_NSX_INS5_IJS1B_SG_EEENS5_IJSG_SD_EEEEEEENS4_39AutoVectorizingCopyWithAssumedAlignmentILi128EEENS4_14SM90_TMA_STOREES24_S26_S26_EEEvvEEEEvNT_6ParamsE)
        /*0008*/ 	.word	0x00000072


	//----- nvinfo : EIATTR_FRAME_SIZE
	.align		4
.L_19:
        /*000c*/ 	.byte	0x04, 0x11
        /*000e*/ 	.short	(.L_21 - .L_20)
	.align		4
.L_20:
        /*0010*/ 	.word	index@($__internal_2_$__cuda_sm10x_tcgen05_guardrail_trap_unallocated_columns_being_dealloced)
        /*0014*/ 	.word	0x00000000


	//----- nvinfo : EIATTR_FRAME_SIZE
	.align		4
.L_21:
        /*0018*/ 	.byte	0x04, 0x11
        /*001a*/ 	.short	(.L_23 - .L_22)
	.align		4
.L_22:
        /*001c*/ 	.word	index@($__internal_1_$__cuda_sm10x_tcgen05_guardrail_trap_phase_invalid_during_alloc)
        /*0020*/ 	.word	0x00000000


	//----- nvinfo : EIATTR_FRAME_SIZE
	.align		4
.L_23:
        /*0024*/ 	.byte	0x04, 0x11
        /*0026*/ 	.short	(.L_25 - .L_24)
	.align		4
.L_24:
        /*0028*/ 	.word	index@($__internal_0_$__cuda_sm10x_tcgen05_guardrail_trap_col_being_dealloced_not_returned_by_alloc)
        /*002c*/ 	.word	0x00000000


	//----- nvinfo : EIATTR_FRAME_SIZE
	.align		4
.L_25:
        /*0030*/ 	.byte	0x04, 0x11
        /*0032*/ 	.short	(.L_27 - .L_26)
	.align		4
.L_26:
        /*0034*/ 	.word	index@(_ZN7cutlass13device_kernelINS_4gemm6kernel13GemmUniversalIN4cute5tupleIJiiiiEEENS1_10collective13CollectiveMmaINS1_35MainloopSm100TmaUmmaWarpSpecializedILi8ELi2ELi4ENS5_IJNS4_1CILi4EEENSA_ILi2EEENSA_ILi1EEEEEEEENS5_IJNSA_ILi64EEENSA_ILi128EEESH_EEENS_12float_e5m2_tENS5_IJlSD_lEEESJ_SK_NS4_8TiledMMAINS4_8MMA_AtomIJNS4_10MMA_TraitsINS4_19SM100_MMA_F8F6F4_SSEJSJ_SJ_fSG_SH_NS4_17integral_constantINS4_4UMMA5MajorELSR_0EEESS_NSP_INSQ_7ScaleInELST_0EEESU_EEEEEENS4_6LayoutINS5_IJSD_SD_SD_EEENS5_IJNSA_ILi0EEESZ_SZ_EEEEENS5_IJNS4_10UnderscoreES12_S12_EEEEENS4_23SM90_TMA_LOAD_MULTICASTENS4_14ComposedLayoutINS4_7SwizzleILi3ELi4ELi3EEENS4_18smem_ptr_flag_bitsILi8EEENSX_INS5_IJNSA_ILi8EEESH_EEENS5_IJSH_SD_EEEEEEEvNS4_8identityES15_S1F_vS1G_EENS_8epilogue10collective18CollectiveEpilogueINS1I_23Sm100TmaWarpSpecializedILi2ELi2ELi32ELb0ELb0EEEJSI_NS5_IJNSX_ISG_SD_EES1N_EEESJ_SK_SJ_SK_NS1I_6fusion15FusionCallbacksIS1M_NS1P_17LinearCombinationISJ_fSJ_fLNS_15FloatRoundStyleE2EEESI_S1O_JEEENS4_5SM1004TMEM4LOAD26SM100_TMEM_LOAD_16dp32b32xENS4_13SM90_TMA_LOADENS16_INS17_ILi2ELi4ELi3EEES1A_NSX_INS5_IJS1B_SG_EEENS5_IJSG_SD_EEEEEEENS4_39AutoVectorizingCopyWithAssumedAlignmentILi128EEENS4_14SM90_TMA_STOREES24_S26_S26_EEEvvEEEEvNT_6ParamsE)
        /*0038*/ 	.word	0x00000000


	//----- nvinfo : EIATTR_MIN_STACK_SIZE
	.align		4
.L_27:
        /*003c*/ 	.byte	0x04, 0x12
        /*003e*/ 	.short	(.L_29 - .L_28)
	.align		4
.L_28:
        /*0040*/ 	.word	index@(_ZN7cutlass13device_kernelINS_4gemm6kernel13GemmUniversalIN4cute5tupleIJiiiiEEENS1_10collective13CollectiveMmaINS1_35MainloopSm100TmaUmmaWarpSpecializedILi8ELi2ELi4ENS5_IJNS4_1CILi4EEENSA_ILi2EEENSA_ILi1EEEEEEEENS5_IJNSA_ILi64EEENSA_ILi128EEESH_EEENS_12float_e5m2_tENS5_IJlSD_lEEESJ_SK_NS4_8TiledMMAINS4_8MMA_AtomIJNS4_10MMA_TraitsINS4_19SM100_MMA_F8F6F4_SSEJSJ_SJ_fSG_SH_NS4_17integral_constantINS4_4UMMA5MajorELSR_0EEESS_NSP_INSQ_7ScaleInELST_0EEESU_EEEEEENS4_6LayoutINS5_IJSD_SD_SD_EEENS5_IJNSA_ILi0EEESZ_SZ_EEEEENS5_IJNS4_10UnderscoreES12_S12_EEEEENS4_23SM90_TMA_LOAD_MULTICASTENS4_14ComposedLayoutINS4_7SwizzleILi3ELi4ELi3EEENS4_18smem_ptr_flag_bitsILi8EEENSX_INS5_IJNSA_ILi8EEESH_EEENS5_IJSH_SD_EEEEEEEvNS4_8identityES15_S1F_vS1G_EENS_8epilogue10collective18CollectiveEpilogueINS1I_23Sm100TmaWarpSpecializedILi2ELi2ELi32ELb0ELb0EEEJSI_NS5_IJNSX_ISG_SD_EES1N_EEESJ_SK_SJ_SK_NS1I_6fusion15FusionCallbacksIS1M_NS1P_17LinearCombinationISJ_fSJ_fLNS_15FloatRoundStyleE2EEESI_S1O_JEEENS4_5SM1004TMEM4LOAD26SM100_TMEM_LOAD_16dp32b32xENS4_13SM90_TMA_LOADENS16_INS17_ILi2ELi4ELi3EEES1A_NSX_INS5_IJS1B_SG_EEENS5_IJSG_SD_EEEEEEENS4_39AutoVectorizingCopyWithAssumedAlignmentILi128EEENS4_14SM90_TMA_STOREES24_S26_S26_EEEvvEEEEvNT_6ParamsE)
        /*0044*/ 	.word	0x00000000
.L_29:


//--------------------- .nv.compat                --------------------------
	.section	.nv.compat,"",@"SHT_CUDA_COMPAT_INFO"
	.align	4
        /*0000*/ 	.byte	0x02, 0x09, 0x01, 0x00, 0x02, 0x02, 0x02, 0x00, 0x02, 0x05, 0x05, 0x00, 0x03, 0x07, 0x01, 0x01
        /*0010*/ 	.byte	0x02, 0x03, 0x01, 0x00, 0x02, 0x06, 0x01, 0x00, 0x04, 0x0b, 0x08, 0x00, 0x09, 0x00, 0x00, 0x00
        /*0020*/ 	.byte	0x00, 0x00, 0x00, 0x00


//--------------------- .nv.info._ZN7cutlass13device_kernelINS_4gemm6kernel13GemmUniversalIN4cute5tupleIJiiiiEEENS1_10collective13CollectiveMmaINS1_35MainloopSm100TmaUmmaWarpSpecializedILi8ELi2ELi4ENS5_IJNS4_1CILi4EEENSA_ILi2EEENSA_ILi1EEEEEEEENS5_IJNSA_ILi64EEENSA_ILi128EEESH_EEENS_12float_e5m2_tENS5_IJlSD_lEEESJ_SK_NS4_8TiledMMAINS4_8MMA_AtomIJNS4_10MMA_TraitsINS4_19SM100_MMA_F8F6F4_SSEJSJ_SJ_fSG_SH_NS4_17integral_constantINS4_4UMMA5MajorELSR_0EEESS_NSP_INSQ_7ScaleInELST_0EEESU_EEEEEENS4_6LayoutINS5_IJSD_SD_SD_EEENS5_IJNSA_ILi0EEESZ_SZ_EEEEENS5_IJNS4_10UnderscoreES12_S12_EEEEENS4_23SM90_TMA_LOAD_MULTICASTENS4_14ComposedLayoutINS4_7SwizzleILi3ELi4ELi3EEENS4_18smem_ptr_flag_bitsILi8EEENSX_INS5_IJNSA_ILi8EEESH_EEENS5_IJSH_SD_EEEEEEEvNS4_8identityES15_S1F_vS1G_EENS_8epilogue10collective18CollectiveEpilogueINS1I_23Sm100TmaWarpSpecializedILi2ELi2ELi32ELb0ELb0EEEJSI_NS5_IJNSX_ISG_SD_EES1N_EEESJ_SK_SJ_SK_NS1I_6fusion15FusionCallbacksIS1M_NS1P_17LinearCombinationISJ_fSJ_fLNS_15FloatRoundStyleE2EEESI_S1O_JEEENS4_5SM1004TMEM4LOAD26SM100_TMEM_LOAD_16dp32b32xENS4_13SM90_TMA_LOADENS16_INS17_ILi2ELi4ELi3EEES1A_NSX_INS5_IJS1B_SG_EEENS5_IJSG_SD_EEEEEEENS4_39AutoVectorizingCopyWithAssumedAlignmentILi128EEENS4_14SM90_TMA_STOREES24_S26_S26_EEEvvEEEEvNT_6ParamsE --------------------------
	.section	.nv.info._ZN7cutlass13device_kernelINS_4gemm6kernel13GemmUniversalIN4cute5tupleIJiiiiEEENS1_10collective13CollectiveMmaINS1_35MainloopSm100TmaUmmaWarpSpecializedILi8ELi2ELi4ENS5_IJNS4_1CILi4EEENSA_ILi2EEENSA_ILi1EEEEEEEENS5_IJNSA_ILi64EEENSA_ILi128EEESH_EEENS_12float_e5m2_tENS5_IJlSD_lEEESJ_SK_NS4_8TiledMMAINS4_8MMA_AtomIJNS4_10MMA_TraitsINS4_19SM100_MMA_F8F6F4_SSEJSJ_SJ_fSG_SH_NS4_17integral_constantINS4_4UMMA5MajorELSR_0EEESS_NSP_INSQ_7ScaleInELST_0EEESU_EEEEEENS4_6LayoutINS5_IJSD_SD_SD_EEENS5_IJNSA_ILi0EEESZ_SZ_EEEEENS5_IJNS4_10UnderscoreES12_S12_EEEEENS4_23SM90_TMA_LOAD_MULTICASTENS4_14ComposedLayoutINS4_7SwizzleILi3ELi4ELi3EEENS4_18smem_ptr_flag_bitsILi8EEENSX_INS5_IJNSA_ILi8EEESH_EEENS5_IJSH_SD_EEEEEEEvNS4_8identityES15_S1F_vS1G_EENS_8epilogue10collective18CollectiveEpilogueINS1I_23Sm100TmaWarpSpecializedILi2ELi2ELi32ELb0ELb0EEEJSI_NS5_IJNSX_ISG_SD_EES1N_EEESJ_SK_SJ_SK_NS1I_6fusion15FusionCallbacksIS1M_NS1P_17LinearCombinationISJ_fSJ_fLNS_15FloatRoundStyleE2EEESI_S1O_JEEENS4_5SM1004TMEM4LOAD26SM100_TMEM_LOAD_16dp32b32xENS4_13SM90_TMA_LOADENS16_INS17_ILi2ELi4ELi3EEES1A_NSX_INS5_IJS1B_SG_EEENS5_IJSG_SD_EEEEEEENS4_39AutoVectorizingCopyWithAssumedAlignmentILi128EEENS4_14SM90_TMA_STOREES24_S26_S26_EEEvvEEEEvNT_6ParamsE,"",@"SHT_CUDA_INFO"
	.sectionflags	@""
	.align	4


	//----- nvinfo : EIATTR_CUDA_API_VERSION
	.align		4
        /*0000*/ 	.byte	0x04, 0x37
        /*0002*/ 	.short	(.L_31 - .L_30)
.L_30:
        /*0004*/ 	.word	0x00000082


	//----- nvinfo : EIATTR_KPARAM_INFO
	.align		4
.L_31:
        /*0008*/ 	.byte	0x04, 0x17
        /*000a*/ 	.short	(.L_33 - .L_32)
.L_32:
        /*000c*/ 	.word	0x00000000
        /*0010*/ 	.short	0x0000
        /*0012*/ 	.short	0x0000
        /*0014*/ 	.byte	0x00, 0xf0, 0x01, 0x20


	//----- nvinfo : EIATTR_AT_ENTRY_FRAGMENTS
	.align		4
.L_33:
        /*0018*/ 	.byte	0x04, 0x4f
        /*001a*/ 	.short	(.L_35 - .L_34)


	//   ....[0]....
.L_34:
        /*001c*/ 	.word	0x00000006


	//----- nvinfo : EIATTR_RESERVED_SMEM_USED
	.align		4
.L_35:
        /*0020*/ 	.byte	0x01, 0x41
	.zero		2


	//----- nvinfo : EIATTR_SPARSE_MMA_MASK
	.align		4
        /*0024*/ 	.byte	0x03, 0x50
        /*0026*/ 	.short	0x0000


	//----- nvinfo : EIATTR_TCGEN05_1CTA_USED
	.align		4
        /*0028*/ 	.byte	0x01, 0x51
	.zero		2


	//----- nvinfo : EIATTR_MAXREG_COUNT
	.align		4
        /*002c*/ 	.byte	0x03, 0x1b
        /*002e*/ 	.short	0x00ff


	//----- nvinfo : EIATTR_NUM_BARRIERS
	.align		4
        /*0030*/ 	.byte	0x02, 0x4c
        /*0032*/ 	.byte	0x07
	.zero		1


	//----- nvinfo : EIATTR_EXTERNS
	.align		4
        /*0034*/ 	.byte	0x04, 0x0f
        /*0036*/ 	.short	(.L_37 - .L_36)


	//   ....[0]....
	.align		4
.L_36:
        /*0038*/ 	.word	index@(__assertfail)


	//----- nvinfo : EIATTR_MERCURY_ISA_VERSION
	.align		4
.L_37:
        /*003c*/ 	.byte	0x03, 0x5f
        /*003e*/ 	.short	0x0101


	//----- nvinfo : EIATTR_INT_WARP_WIDE_INSTR_OFFSETS
	.align		4
        /*0040*/ 	.byte	0x04, 0x31
        /*0042*/ 	.short	(.L_39 - .L_38)


	//   ....[0]....
.L_38:
        /*0044*/ 	.word	0x000041a0


	//   ....[1]....
        /*0048*/ 	.word	0x000041c0


	//   ....[2]....
        /*004c*/ 	.word	0x000041f0


	//   ....[3]....
        /*0050*/ 	.word	0x00004d30


	//   ....[4]....
        /*0054*/ 	.word	0x00004da0


	//   ....[5]....
        /*0058*/ 	.word	0x00004e70


	//   ....[6]....
        /*005c*/ 	.word	0x00004f20


	//----- nvinfo : EIATTR_COOP_GROUP_MASK_REGIDS
	.align		4
.L_39:
        /*0060*/ 	.byte	0x04, 0x29
        /*0062*/ 	.short	(.L_41 - .L_40)


	//   ....[0]....
.L_40:
        /*0064*/ 	.word	0xffffffff


	//   ....[1]....
        /*0068*/ 	.word	0xffffffff


	//   ....[2]....
        /*006c*/ 	.word	0xffffffff


	//   ....[3]....
        /*0070*/ 	.word	0xffffffff


	//   ....[4]....
        /*0074*/ 	.word	0xffffffff


	//   ....[5]....
        /*0078*/ 	.word	0xffffffff


	//   ....[6]....
        /*007c*/ 	.word	0xffffffff


	//   ....[7]....
        /*0080*/ 	.word	0xffffffff


	//   ....[8]....
        /*0084*/ 	.word	0xffffffff


	//   ....[9]....
        /*0088*/ 	.word	0xffffffff


	//   ....[10]....
        /*008c*/ 	.word	0xffffffff


	//   ....[11]....
        /*0090*/ 	.word	0xffffffff


	//   ....[12]....
        /*0094*/ 	.word	0xffffffff


	//   ....[13]....
        /*0098*/ 	.word	0xffffffff


	//----- nvinfo : EIATTR_COOP_GROUP_INSTR_OFFSETS
	.align		4
.L_41:
        /*009c*/ 	.byte	0x04, 0x28
        /*009e*/ 	.short	(.L_43 - .L_42)


	//   ....[0]....
.L_42:
        /*00a0*/ 	.word	0x00000080


	//   ....[1]....
        /*00a4*/ 	.word	0x000004f0


	//   ....[2]....
        /*00a8*/ 	.word	0x00000750


	//   ....[3]....
        /*00ac*/ 	.word	0x000008b0


	//   ....[4]....
        /*00b0*/ 	.word	0x000009b0


	//   ....[5]....
        /*00b4*/ 	.word	0x00000b20


	//   ....[6]....
        /*00b8*/ 	.word	0x00000cc0


	//   ....[7]....
        /*00bc*/ 	.word	0x00000e70


	//   ....[8]....
        /*00c0*/ 	.word	0x00002280


	//   ....[9]....
        /*00c4*/ 	.word	0x00003390


	//   ....[10]....
        /*00c8*/ 	.word	0x000035a0


	//   ....[11]....
        /*00cc*/ 	.word	0x000035d0


	//   ....[12]....
        /*00d0*/ 	.word	0x00004080


	//   ....[13]....
        /*00d4*/ 	.word	0x000042b0


	//----- nvinfo : EIATTR_VRC_CTA_INIT_COUNT
	.align		4
.L_43:
        /*00d8*/ 	.byte	0x02, 0x4a
        /*00da*/ 	.byte	0x80
	.zero		1


	//----- nvinfo : EIATTR_SYSCALL_OFFSETS
	.align		4
        /*00dc*/ 	.byte	0x04, 0x46
        /*00de*/ 	.short	(.L_45 - .L_44)


	//   ....[0]....
.L_44:
        /*00e0*/ 	.word	0x00005b30


	//   ....[1]....
        /*00e4*/ 	.word	0x00005c70


	//   ....[2]....
        /*00e8*/ 	.word	0x000064a0


	//   ....[3]....
        /*00ec*/ 	.word	0x00007230


	//----- nvinfo : EIATTR_MBARRIER_INSTR_OFFSETS
	.align		4
.L_45:
        /*00f0*/ 	.byte	0x04, 0x39
        /*00f2*/ 	.short	(.L_47 - .L_46)


	//   ....[0]....
.L_46:
        /*00f4*/ 	.word	0x00000630
        /*00f8*/ 	.word	0x000000ff
        /*00fc*/ 	.word	0x00000000
        /*0100*/ 	.short	0x0100
        /*0102*/ 	.byte	0x04
	.zero		1


	//   ....[1]....
        /*0104*/ 	.word	0x00000640
        /*0108*/ 	.word	0x000000ff
        /*010c*/ 	.word	0x00000040
        /*0110*/ 	.short	0x0100
        /*0112*/ 	.byte	0x04
	.zero		1


	//   ....[2]....
        /*0114*/ 	.word	0x00000650
        /*0118*/ 	.word	0x000000ff
        /*011c*/ 	.word	0x00000008
        /*0120*/ 	.short	0x0100
        /*0122*/ 	.byte	0x04
	.zero		1


	//   ....[3]....
        /*0124*/ 	.word	0x00000660
        /*0128*/ 	.word	0x000000ff
        /*012c*/ 	.word	0x00000048
        /*0130*/ 	.short	0x0100
        /*0132*/ 	.byte	0x04
	.zero		1


	//   ....[4]....
        /*0134*/ 	.word	0x00000670
        /*0138*/ 	.word	0x000000ff
        /*013c*/ 	.word	0x00000010
        /*0140*/ 	.short	0x0100
        /*0142*/ 	.byte	0x04
	.zero		1


	//   ....[5]....
        /*0144*/ 	.word	0x00000680
        /*0148*/ 	.word	0x000000ff
        /*014c*/ 	.word	0x00000050
        /*0150*/ 	.short	0x0100
        /*0152*/ 	.byte	0x04
	.zero		1


	//   ....[6]....
        /*0154*/ 	.word	0x00000690
        /*0158*/ 	.word	0x000000ff
        /*015c*/ 	.word	0x00000018
        /*0160*/ 	.short	0x0100
        /*0162*/ 	.byte	0x04
	.zero		1


	//   ....[7]....
        /*0164*/ 	.word	0x000006a0
        /*0168*/ 	.word	0x000000ff
        /*016c*/ 	.word	0x00000058
        /*0170*/ 	.short	0x0100
        /*0172*/ 	.byte	0x04
	.zero		1


	//   ....[8]....
        /*0174*/ 	.word	0x000006b0
        /*0178*/ 	.word	0x000000ff
        /*017c*/ 	.word	0x00000020
        /*0180*/ 	.short	0x0100
        /*0182*/ 	.byte	0x04
	.zero		1


	//   ....[9]....
        /*0184*/ 	.word	0x000006c0
        /*0188*/ 	.word	0x000000ff
        /*018c*/ 	.word	0x00000060
        /*0190*/ 	.short	0x0100
        /*0192*/ 	.byte	0x04
	.zero		1


	//   ....[10]....
        /*0194*/ 	.word	0x000006d0
        /*0198*/ 	.word	0x000000ff
        /*019c*/ 	.word	0x00000028
        /*01a0*/ 	.short	0x0100
        /*01a2*/ 	.byte	0x04
	.zero		1


	//   ....[11]....
        /*01a4*/ 	.word	0x000006e0
        /*01a8*/ 	.word	0x000000ff
        /*01ac*/ 	.word	0x00000068
        /*01b0*/ 	.short	0x0100
        /*01b2*/ 	.byte	0x04
	.zero		1


	//   ....[12]....
        /*01b4*/ 	.word	0x000006f0
        /*01b8*/ 	.word	0x000000ff
        /*01bc*/ 	.word	0x00000030
        /*01c0*/ 	.short	0x0100
        /*01c2*/ 	.byte	0x04
	.zero		1


	//   ....[13]....
        /*01c4*/ 	.word	0x00000700
        /*01c8*/ 	.word	0x000000ff
        /*01cc*/ 	.word	0x00000070
        /*01d0*/ 	.short	0x0100
        /*01d2*/ 	.byte	0x04
	.zero		1


	//   ....[14]....
        /*01d4*/ 	.word	0x00000710
        /*01d8*/ 	.word	0x000000ff
        /*01dc*/ 	.word	0x00000038
        /*01e0*/ 	.short	0x0100
        /*01e2*/ 	.byte	0x04
	.zero		1


	//   ....[15]....
        /*01e4*/ 	.word	0x00000720
        /*01e8*/ 	.word	0x000000ff
        /*01ec*/ 	.word	0x00000078
        /*01f0*/ 	.short	0x0100
        /*01f2*/ 	.byte	0x04
	.zero		1


	//   ....[16]....
        /*01f4*/ 	.word	0x00000860
        /*01f8*/ 	.word	0x000000ff
        /*01fc*/ 	.word	0x00000080
        /*0200*/ 	.short	0x0100
        /*0202*/ 	.byte	0x04
	.zero		1


	//   ....[17]....
        /*0204*/ 	.word	0x00000870
        /*0208*/ 	.word	0x000000ff
        /*020c*/ 	.word	0x00000090
        /*0210*/ 	.short	0x0100
        /*0212*/ 	.byte	0x04
	.zero		1


	//   ....[18]....
        /*0214*/ 	.word	0x00000880
        /*0218*/ 	.word	0x000000ff
        /*021c*/ 	.word	0x00000088
        /*0220*/ 	.short	0x0100
        /*0222*/ 	.byte	0x04
	.zero		1


	//   ....[19]....
        /*0224*/ 	.word	0x00000890
        /*0228*/ 	.word	0x000000ff
        /*022c*/ 	.word	0x00000098
        /*0230*/ 	.short	0x0100
        /*0232*/ 	.byte	0x04
	.zero		1


	//   ....[20]....
        /*0234*/ 	.word	0x00000980
        /*0238*/ 	.word	0x000000ff
        /*023c*/ 	.word	0x000000a0
        /*0240*/ 	.short	0x0100
        /*0242*/ 	.byte	0x06
	.zero		1


	//   ....[21]....
        /*0244*/ 	.word	0x00000990
        /*0248*/ 	.word	0x000000ff
        /*024c*/ 	.word	0x000000a8
        /*0250*/ 	.short	0x0100
        /*0252*/ 	.byte	0x06
	.zero		1


	//   ....[22]....
        /*0254*/ 	.word	0x00000ad0
        /*0258*/ 	.word	0x000000ff
        /*025c*/ 	.word	0x000000b0
        /*0260*/ 	.short	0x0100
        /*0262*/ 	.byte	0x06
	.zero		1


	//   ....[23]....
        /*0264*/ 	.word	0x00000ae0
        /*0268*/ 	.word	0x000000ff
        /*026c*/ 	.word	0x000000c0
        /*0270*/ 	.short	0x0100
        /*0272*/ 	.byte	0x06
	.zero		1


	//   ....[24]....
        /*0274*/ 	.word	0x00000af0
        /*0278*/ 	.word	0x000000ff
        /*027c*/ 	.word	0x000000b8
        /*0280*/ 	.short	0x0100
        /*0282*/ 	.byte	0x06
	.zero		1


	//   ....[25]....
        /*0284*/ 	.word	0x00000b00
        /*0288*/ 	.word	0x000000ff
        /*028c*/ 	.word	0x000000c8
        /*0290*/ 	.short	0x0100
        /*0292*/ 	.byte	0x06
	.zero		1


	//   ....[26]....
        /*0294*/ 	.word	0x00000c30
        /*0298*/ 	.word	0x000000ff
        /*029c*/ 	.word	0x000000d0
        /*02a0*/ 	.short	0x0100
        /*02a2*/ 	.byte	0x04
	.zero		1


	//   ....[27]....
        /*02a4*/ 	.word	0x00000c40
        /*02a8*/ 	.word	0x000000ff
        /*02ac*/ 	.word	0x000000f0
        /*02b0*/ 	.short	0x0100
        /*02b2*/ 	.byte	0x04
	.zero		1


	//   ....[28]....
        /*02b4*/ 	.word	0x00000c50
        /*02b8*/ 	.word	0x000000ff
        /*02bc*/ 	.word	0x000000d8
        /*02c0*/ 	.short	0x0100
        /*02c2*/ 	.byte	0x04
	.zero		1


	//   ....[29]....
        /*02c4*/ 	.word	0x00000c60
        /*02c8*/ 	.word	0x000000ff
        /*02cc*/ 	.word	0x000000f8
        /*02d0*/ 	.short	0x0100
        /*02d2*/ 	.byte	0x04
	.zero		1


	//   ....[30]....
        /*02d4*/ 	.word	0x00000c70
        /*02d8*/ 	.word	0x000000ff
        /*02dc*/ 	.word	0x000000e0
        /*02e0*/ 	.short	0x0100
        /*02e2*/ 	.byte	0x04
	.zero		1


	//   ....[31]....
        /*02e4*/ 	.word	0x00000c80
        /*02e8*/ 	.word	0x000000ff
        /*02ec*/ 	.word	0x00000100
        /*02f0*/ 	.short	0x0100
        /*02f2*/ 	.byte	0x04
	.zero		1


	//   ....[32]....
        /*02f4*/ 	.word	0x00000c90
        /*02f8*/ 	.word	0x000000ff
        /*02fc*/ 	.word	0x000000e8
        /*0300*/ 	.short	0x0100
        /*0302*/ 	.byte	0x04
	.zero		1


	//   ....[33]....
        /*0304*/ 	.word	0x00000ca0
        /*0308*/ 	.word	0x000000ff
        /*030c*/ 	.word	0x00000108
        /*0310*/ 	.short	0x0100
        /*0312*/ 	.byte	0x04
	.zero		1


	//   ....[34]....
        /*0314*/ 	.word	0x00000d90
        /*0318*/ 	.word	0x000000ff
        /*031c*/ 	.word	0x00000110
        /*0320*/ 	.short	0x0100
        /*0322*/ 	.byte	0x04
	.zero		1


	//   ....[35]....
        /*0324*/ 	.word	0x00000da0
        /*0328*/ 	.word	0x000000ff
        /*032c*/ 	.word	0x00000120
        /*0330*/ 	.short	0x0100
        /*0332*/ 	.byte	0x04
	.zero		1


	//   ....[36]....
        /*0334*/ 	.word	0x00000db0
        /*0338*/ 	.word	0x000000ff
        /*033c*/ 	.word	0x00000118
        /*0340*/ 	.short	0x0100
        /*0342*/ 	.byte	0x04
	.zero		1


	//   ....[37]....
        /*0344*/ 	.word	0x00000dc0
        /*0348*/ 	.word	0x000000ff
        /*034c*/ 	.word	0x00000128
        /*0350*/ 	.short	0x0100
        /*0352*/ 	.byte	0x04
	.zero		1


	//   ....[38]....
        /*0354*/ 	.word	0x00001b10
        /*0358*/ 	.word	0x00000000
        /*035c*/ 	.word	0x00000120
        /*0360*/ 	.short	0x010a
        /*0362*/ 	.byte	0xff
	.zero		1


	//   ....[39]....
        /*0364*/ 	.word	0x00001b30
        /*0368*/ 	.word	0x00000000
        /*036c*/ 	.word	0x00000110
        /*0370*/ 	.short	0x0101
        /*0372*/ 	.byte	0xff
	.zero		1


	//   ....[40]....
        /*0374*/ 	.word	0x00001bf0
        /*0378*/ 	.word	0x000000ff
        /*037c*/ 	.word	0x00000040
        /*0380*/ 	.short	0x010a
        /*0382*/ 	.byte	0x04
	.zero		1


	//   ....[41]....
        /*0384*/ 	.word	0x00001c80
        /*0388*/ 	.word	0x000000ff
        /*038c*/ 	.word	0x00000040
        /*0390*/ 	.short	0x010a
        /*0392*/ 	.byte	0x21
	.zero		1


	//   ....[42]....
        /*0394*/ 	.word	0x00001e10
        /*0398*/ 	.word	0x000000ff
        /*039c*/ 	.word	0x00000040
        /*03a0*/ 	.short	0x010a
        /*03a2*/ 	.byte	0x05
	.zero		1


	//   ....[43]....
        /*03a4*/ 	.word	0x00001f40
        /*03a8*/ 	.word	0x000000ff
        /*03ac*/ 	.word	0x000000a8
        /*03b0*/ 	.short	0x0101
        /*03b2*/ 	.byte	0x15
	.zero		1


	//   ....[44]....
        /*03b4*/ 	.word	0x00001f60
        /*03b8*/ 	.word	0x000000ff
        /*03bc*/ 	.word	0x00000040
        /*03c0*/ 	.short	0x010a
        /*03c2*/ 	.byte	0x04
	.zero		1


	//   ....[45]....
        /*03c4*/ 	.word	0x00001fe0
        /*03c8*/ 	.word	0x000000ff
        /*03cc*/ 	.word	0x00000040
        /*03d0*/ 	.short	0x010a
        /*03d2*/ 	.byte	0x11
	.zero		1


	//   ....[46]....
        /*03d4*/ 	.word	0x00002170
        /*03d8*/ 	.word	0x000000ff
        /*03dc*/ 	.word	0x00000040
        /*03e0*/ 	.short	0x010a
        /*03e2*/ 	.byte	0x05
	.zero		1


	//   ....[47]....
        /*03e4*/ 	.word	0x000022b0
        /*03e8*/ 	.word	0x00000003
        /*03ec*/ 	.word	0x000000b0
        /*03f0*/ 	.short	0x010a
        /*03f2*/ 	.byte	0xff
	.zero		1


	//   ....[48]....
        /*03f4*/ 	.word	0x00002400
        /*03f8*/ 	.word	0x00000000
        /*03fc*/ 	.word	0x00000000
        /*0400*/ 	.short	0x0101
        /*0402*/ 	.byte	0xff
	.zero		1


	//   ....[49]....
        /*0404*/ 	.word	0x000029a0
        /*0408*/ 	.word	0x000000ff
        /*040c*/ 	.word	0x00000000
        /*0410*/ 	.short	0x010a
        /*0412*/ 	.byte	0x04
	.zero		1


	//   ....[50]....
        /*0414*/ 	.word	0x00002a30
        /*0418*/ 	.word	0x000000ff
        /*041c*/ 	.word	0x00000000
        /*0420*/ 	.short	0x010a
        /*0422*/ 	.byte	0x05
	.zero		1


	//   ....[51]....
        /*0424*/ 	.word	0x00002ac0
        /*0428*/ 	.word	0x000000ff
        /*042c*/ 	.word	0x00000000
        /*0430*/ 	.short	0x010a
        /*0432*/ 	.byte	0x05
	.zero		1


	//   ....[52]....
        /*0434*/ 	.word	0x00002b50
        /*0438*/ 	.word	0x000000ff
        /*043c*/ 	.word	0x00000000
        /*0440*/ 	.short	0x010a
        /*0442*/ 	.byte	0x05
	.zero		1


	//   ....[53]....
        /*0444*/ 	.word	0x00002be0
        /*0448*/ 	.word	0x000000ff
        /*044c*/ 	.word	0x00000000
        /*0450*/ 	.short	0x010a
        /*0452*/ 	.byte	0x05
	.zero		1


	//   ....[54]....
        /*0454*/ 	.word	0x00002c70
        /*0458*/ 	.word	0x000000ff
        /*045c*/ 	.word	0x00000000
        /*0460*/ 	.short	0x010a
        /*0462*/ 	.byte	0x05
	.zero		1


	//   ....[55]....
        /*0464*/ 	.word	0x00002d00
        /*0468*/ 	.word	0x000000ff
        /*046c*/ 	.word	0x00000000
        /*0470*/ 	.short	0x010a
        /*0472*/ 	.byte	0x05
	.zero		1


	//   ....[56]....
        /*0474*/ 	.word	0x00002da0
        /*0478*/ 	.word	0x00000000
        /*047c*/ 	.word	0x00000000
        /*0480*/ 	.short	0x010a
        /*0482*/ 	.byte	0xff
	.zero		1


	//   ....[57]....
        /*0484*/ 	.word	0x00002ee0
        /*0488*/ 	.word	0x00000002
        /*048c*/ 	.word	0x00000110
        /*0490*/ 	.short	0x010a
        /*0492*/ 	.byte	0xff
	.zero		1


	//   ....[58]....
        /*0494*/ 	.word	0x00002f40
        /*0498*/ 	.word	0x00000004
        /*049c*/ 	.word	0x00000000
        /*04a0*/ 	.short	0x0101
        /*04a2*/ 	.byte	0xff
	.zero		1


	//   ....[59]....
        /*04a4*/ 	.word	0x00002f60
        /*04a8*/ 	.word	0x000000ff
        /*04ac*/ 	.word	0x000000c0
        /*04b0*/ 	.short	0x010a
        /*04b2*/ 	.byte	0x04
	.zero		1


	//   ....[60]....
        /*04b4*/ 	.word	0x00003080
        /*04b8*/ 	.word	0x00000002
        /*04bc*/ 	.word	0x000000b0
        /*04c0*/ 	.short	0x010a
        /*04c2*/ 	.byte	0xff
	.zero		1


	//   ....[61]....
        /*04c4*/ 	.word	0x00003190
        /*04c8*/ 	.word	0x00000002
        /*04cc*/ 	.word	0x00000000
        /*04d0*/ 	.short	0x0101
        /*04d2*/ 	.byte	0xff
	.zero		1


	//   ....[62]....
        /*04d4*/ 	.word	0x00003220
        /*04d8*/ 	.word	0x000000ff
        /*04dc*/ 	.word	0x000000c0
        /*04e0*/ 	.short	0x0106
        /*04e2*/ 	.byte	0x04
	.zero		1


	//   ....[63]....
        /*04e4*/ 	.word	0x00003240
        /*04e8*/ 	.word	0x000000ff
        /*04ec*/ 	.word	0x000000c0
        /*04f0*/ 	.short	0x010a
        /*04f2*/ 	.byte	0x04
	.zero		1


	//   ....[64]....
        /*04f4*/ 	.word	0x000032d0
        /*04f8*/ 	.word	0x000000ff
        /*04fc*/ 	.word	0x000000c0
        /*0500*/ 	.short	0x0106
        /*0502*/ 	.byte	0x07
	.zero		1


	//   ....[65]....
        /*0504*/ 	.word	0x00003310
        /*0508*/ 	.word	0x00000000
        /*050c*/ 	.word	0x000000c0
        /*0510*/ 	.short	0x010a
        /*0512*/ 	.byte	0xff
	.zero		1


	//   ....[66]....
        /*0514*/ 	.word	0x00003870
        /*0518*/ 	.word	0x00000000
        /*051c*/ 	.word	0x000000b0
        /*0520*/ 	.short	0x010a
        /*0522*/ 	.byte	0xff
	.zero		1


	//   ....[67]....
        /*0524*/ 	.word	0x00003970
        /*0528*/ 	.word	0x00000003
        /*052c*/ 	.word	0x00000000
        /*0530*/ 	.short	0x0101
        /*0532*/ 	.byte	0xff
	.zero		1


	//   ....[68]....
        /*0534*/ 	.word	0x00003980
        /*0538*/ 	.word	0x000000ff
        /*053c*/ 	.word	0x00000000
        /*0540*/ 	.short	0x010a
        /*0542*/ 	.byte	0x04
	.zero		1


	//   ....[69]....
        /*0544*/ 	.word	0x00003a00
        /*0548*/ 	.word	0x000000ff
        /*054c*/ 	.word	0x000000f0
        /*0550*/ 	.short	0x010a
        /*0552*/ 	.byte	0x1f
	.zero		1


	//   ....[70]....
        /*0554*/ 	.word	0x00003ae0
        /*0558*/ 	.word	0x000000ff
        /*055c*/ 	.word	0x00000000
        /*0560*/ 	.short	0x010a
        /*0562*/ 	.byte	0x05
	.zero		1


	//   ....[71]....
        /*0564*/ 	.word	0x00003c20
        /*0568*/ 	.word	0x000000ff
        /*056c*/ 	.word	0x00000000
        /*0570*/ 	.short	0x010a
        /*0572*/ 	.byte	0x04
	.zero		1


	//   ....[72]....
        /*0574*/ 	.word	0x00003eb0
        /*0578*/ 	.word	0x000000ff
        /*057c*/ 	.word	0x00000000
        /*0580*/ 	.short	0x010a
        /*0582*/ 	.byte	0x04
	.zero		1


	//   ....[73]....
        /*0584*/ 	.word	0x00003f40
        /*0588*/ 	.word	0x000000ff
        /*058c*/ 	.word	0x00000000
        /*0590*/ 	.short	0x010a
        /*0592*/ 	.byte	0x05
	.zero		1


	//   ....[74]....
        /*0594*/ 	.word	0x00003fd0
        /*0598*/ 	.word	0x000000ff
        /*059c*/ 	.word	0x00000000
        /*05a0*/ 	.short	0x010a
        /*05a2*/ 	.byte	0x05
	.zero		1


	//   ....[75]....
        /*05a4*/ 	.word	0x00004060
        /*05a8*/ 	.word	0x000000ff
        /*05ac*/ 	.word	0x00000000
        /*05b0*/ 	.short	0x010a
        /*05b2*/ 	.byte	0x04
	.zero		1


	//   ....[76]....
        /*05b4*/ 	.word	0x00004530
        /*05b8*/ 	.word	0x0000000c
        /*05bc*/ 	.word	0x000000b0
        /*05c0*/ 	.short	0x010a
        /*05c2*/ 	.byte	0xff
	.zero		1


	//   ....[77]....
        /*05c4*/ 	.word	0x000046a0
        /*05c8*/ 	.word	0x00000000
        /*05cc*/ 	.word	0x00000000
        /*05d0*/ 	.short	0x0101
        /*05d2*/ 	.byte	0xff
	.zero		1


	//   ....[78]....
        /*05d4*/ 	.word	0x00004b30
        /*05d8*/ 	.word	0x000000ff
        /*05dc*/ 	.word	0x000000a8
        /*05e0*/ 	.short	0x010a
        /*05e2*/ 	.byte	0x15
	.zero		1


	//   ....[79]....
        /*05e4*/ 	.word	0x00004cb0
        /*05e8*/ 	.word	0x000000ff
        /*05ec*/ 	.word	0x00000090
        /*05f0*/ 	.short	0x010a
        /*05f2*/ 	.byte	0x15
	.zero		1


	//   ....[80]....
        /*05f4*/ 	.word	0x00004e20
        /*05f8*/ 	.word	0x000000ff
        /*05fc*/ 	.word	0x00000080
        /*0600*/ 	.short	0x010b
        /*0602*/ 	.byte	0x15
	.zero		1


	//   ....[81]....
        /*0604*/ 	.word	0x00004e30
        /*0608*/ 	.word	0x000000ff
        /*060c*/ 	.word	0x00000000
        /*0610*/ 	.short	0x0101
        /*0612*/ 	.byte	0x22
	.zero		1


	//   ....[82]....
        /*0614*/ 	.word	0x00004e40
        /*0618*/ 	.word	0x000000ff
        /*061c*/ 	.word	0x00000098
        /*0620*/ 	.short	0x010a
        /*0622*/ 	.byte	0x15
	.zero		1


	//   ....[83]....
        /*0624*/ 	.word	0x00005020
        /*0628*/ 	.word	0x000000ff
        /*062c*/ 	.word	0x00000088
        /*0630*/ 	.short	0x010b
        /*0632*/ 	.byte	0x15
	.zero		1


	//   ....[84]....
        /*0634*/ 	.word	0x00005030
        /*0638*/ 	.word	0x000000ff
        /*063c*/ 	.word	0x00000000
        /*0640*/ 	.short	0x0101
        /*0642*/ 	.byte	0x21
	.zero		1


	//   ....[85]....
        /*0644*/ 	.word	0x00005060
        /*0648*/ 	.word	0x000000ff
        /*064c*/ 	.word	0x00000090
        /*0650*/ 	.short	0x010a
        /*0652*/ 	.byte	0x15
	.zero		1


	//   ....[86]....
        /*0654*/ 	.word	0x000050a0
        /*0658*/ 	.word	0x00000000
        /*065c*/ 	.word	0x00000098
        /*0660*/ 	.short	0x010a
        /*0662*/ 	.byte	0xff
	.zero		1


	//   ....[87]....
        /*0664*/ 	.word	0x000053d0
        /*0668*/ 	.word	0x00000003
        /*066c*/ 	.word	0x000000b0
        /*0670*/ 	.short	0x010a
        /*0672*/ 	.byte	0xff
	.zero		1


	//   ....[88]....
        /*0674*/ 	.word	0x00005550
        /*0678*/ 	.word	0x00000000
        /*067c*/ 	.word	0x00000000
        /*0680*/ 	.short	0x0101
        /*0682*/ 	.byte	0xff
	.zero		1


	//   ....[89]....
        /*0684*/ 	.word	0x00006090
        /*0688*/ 	.word	0x00000002
        /*068c*/ 	.word	0x00000080
        /*0690*/ 	.short	0x010a
        /*0692*/ 	.byte	0xff
	.zero		1


	//   ....[90]....
        /*0694*/ 	.word	0x00006100
        /*0698*/ 	.word	0x00000064
        /*069c*/ 	.word	0x000000d0
        /*06a0*/ 	.short	0x010a
        /*06a2*/ 	.byte	0xff
	.zero		1


	//   ....[91]....
        /*06a4*/ 	.word	0x000061f0
        /*06a8*/ 	.word	0x00000002
        /*06ac*/ 	.word	0x00000080
        /*06b0*/ 	.short	0x010a
        /*06b2*/ 	.byte	0xff
	.zero		1


	//   ....[92]....
        /*06b4*/ 	.word	0x00006300
        /*06b8*/ 	.word	0x00000000
        /*06bc*/ 	.word	0x00000000
        /*06c0*/ 	.short	0x0101
        /*06c2*/ 	.byte	0xff
	.zero		1


	//   ....[93]....
        /*06c4*/ 	.word	0x00006380
        /*06c8*/ 	.word	0x00000064
        /*06cc*/ 	.word	0x000000d0
        /*06d0*/ 	.short	0x010a
        /*06d2*/ 	.byte	0xff
	.zero		1


	//   ....[94]....
        /*06d4*/ 	.word	0x00006ed0
        /*06d8*/ 	.word	0x0000006d
        /*06dc*/ 	.word	0x00000080
        /*06e0*/ 	.short	0x010a
        /*06e2*/ 	.byte	0xff
	.zero		1


	//   ....[95]....
        /*06e4*/ 	.word	0x00006fa0
        /*06e8*/ 	.word	0x0000006d
        /*06ec*/ 	.word	0x00000080
        /*06f0*/ 	.short	0x010a
        /*06f2*/ 	.byte	0xff
	.zero		1


	//   ....[96]....
        /*06f4*/ 	.word	0x000070b0
        /*06f8*/ 	.word	0x00000000
        /*06fc*/ 	.word	0x00000000
        /*0700*/ 	.short	0x0101
        /*0702*/ 	.byte	0xff
	.zero		1


	//   ....[97]....
        /*0704*/ 	.word	0x00007540
        /*0708*/ 	.word	0x000000ff
        /*070c*/ 	.word	0x00000000
        /*0710*/ 	.short	0x0101
        /*0712*/ 	.byte	0x04
	.zero		1


	//   ....[98]....
        /*0714*/ 	.word	0x00007d50
        /*0718*/ 	.word	0x00000000
        /*071c*/ 	.word	0x00000120
        /*0720*/ 	.short	0x010a
        /*0722*/ 	.byte	0xff
	.zero		1


	//   ....[99]....
        /*0724*/ 	.word	0x00007db0
        /*0728*/ 	.word	0x00000000
        /*072c*/ 	.word	0x00000040
        /*0730*/ 	.short	0x010a
        /*0732*/ 	.byte	0xff
	.zero		1


	//   ....[100]....
        /*0734*/ 	.word	0x00007e10
        /*0738*/ 	.word	0x00000000
        /*073c*/ 	.word	0x00000040
        /*0740*/ 	.short	0x010a
        /*0742*/ 	.byte	0xff
	.zero		1


	//   ....[101]....
        /*0744*/ 	.word	0x00007e60
        /*0748*/ 	.word	0x00000003
        /*074c*/ 	.word	0x000000b0
        /*0750*/ 	.short	0x010a
        /*0752*/ 	.byte	0xff
	.zero		1


	//   ....[102]....
        /*0754*/ 	.word	0x00007ec0
        /*0758*/ 	.word	0x00000000
        /*075c*/ 	.word	0x00000000
        /*0760*/ 	.short	0x010a
        /*0762*/ 	.byte	0xff
	.zero		1


	//   ....[103]....
        /*0764*/ 	.word	0x00007f20
        /*0768*/ 	.word	0x00000000
        /*076c*/ 	.word	0x00000000
        /*0770*/ 	.short	0x010a
        /*0772*/ 	.byte	0xff
	.zero		1


	//   ....[104]....
        /*0774*/ 	.word	0x00007f80
        /*0778*/ 	.word	0x00000000
        /*077c*/ 	.word	0x00000000
        /*0780*/ 	.short	0x010a
        /*0782*/ 	.byte	0xff
	.zero		1


	//   ....[105]....
        /*0784*/ 	.word	0x00007fe0
        /*0788*/ 	.word	0x00000000
        /*078c*/ 	.word	0x00000000
        /*0790*/ 	.short	0x010a
        /*0792*/ 	.byte	0xff
	.zero		1


	//   ....[106]....
        /*0794*/ 	.word	0x00008040
        /*0798*/ 	.word	0x00000000
        /*079c*/ 	.word	0x00000000
        /*07a0*/ 	.short	0x010a
        /*07a2*/ 	.byte	0xff
	.zero		1


	//   ....[107]....
        /*07a4*/ 	.word	0x000080a0
        /*07a8*/ 	.word	0x00000000
        /*07ac*/ 	.word	0x00000000
        /*07b0*/ 	.short	0x010a
        /*07b2*/ 	.byte	0xff
	.zero		1


	//   ....[108]....
        /*07b4*/ 	.word	0x00008100
        /*07b8*/ 	.word	0x00000000
        /*07bc*/ 	.word	0x00000000
        /*07c0*/ 	.short	0x010a
        /*07c2*/ 	.byte	0xff
	.zero		1


	//   ....[109]....
        /*07c4*/ 	.word	0x00008150
        /*07c8*/ 	.word	0x00000002
        /*07cc*/ 	.word	0x00000110
        /*07d0*/ 	.short	0x010a
        /*07d2*/ 	.byte	0xff
	.zero		1


	//   ....[110]....
        /*07d4*/ 	.word	0x000081b0
        /*07d8*/ 	.word	0x00000002
        /*07dc*/ 	.word	0x000000c0
        /*07e0*/ 	.short	0x010a
        /*07e2*/ 	.byte	0xff
	.zero		1


	//   ....[111]....
        /*07e4*/ 	.word	0x00008200
        /*07e8*/ 	.word	0x00000002
        /*07ec*/ 	.word	0x000000b0
        /*07f0*/ 	.short	0x010a
        /*07f2*/ 	.byte	0xff
	.zero		1


	//   ....[112]....
        /*07f4*/ 	.word	0x00008260
        /*07f8*/ 	.word	0x00000000
        /*07fc*/ 	.word	0x000000c0
        /*0800*/ 	.short	0x010a
        /*0802*/ 	.byte	0xff
	.zero		1


	//   ....[113]....
        /*0804*/ 	.word	0x000082b0
        /*0808*/ 	.word	0x00000000
        /*080c*/ 	.word	0x000000b0
        /*0810*/ 	.short	0x010a
        /*0812*/ 	.byte	0xff
	.zero		1


	//   ....[114]....
        /*0814*/ 	.word	0x00008310
        /*0818*/ 	.word	0x00000003
        /*081c*/ 	.word	0x000000f0
        /*0820*/ 	.short	0x010a
        /*0822*/ 	.byte	0xff
	.zero		1


	//   ....[115]....
        /*0824*/ 	.word	0x00008370
        /*0828*/ 	.word	0x00000000
        /*082c*/ 	.word	0x00000000
        /*0830*/ 	.short	0x010a
        /*0832*/ 	.byte	0xff
	.zero		1


	//   ....[116]....
        /*0834*/ 	.word	0x000083d0
        /*0838*/ 	.word	0x00000000
        /*083c*/ 	.word	0x00000000
        /*0840*/ 	.short	0x010a
        /*0842*/ 	.byte	0xff
	.zero		1


	//   ....[117]....
        /*0844*/ 	.word	0x00008430
        /*0848*/ 	.word	0x00000000
        /*084c*/ 	.word	0x00000000
        /*0850*/ 	.short	0x010a
        /*0852*/ 	.byte	0xff
	.zero		1


	//   ....[118]....
        /*0854*/ 	.word	0x00008490
        /*0858*/ 	.word	0x00000000
        /*085c*/ 	.word	0x00000000
        /*0860*/ 	.short	0x010a
        /*0862*/ 	.byte	0xff
	.zero		1


	//   ....[119]....
        /*0864*/ 	.word	0x000084f0
        /*0868*/ 	.word	0x00000000
        /*086c*/ 	.word	0x00000000
        /*0870*/ 	.short	0x010a
        /*0872*/ 	.byte	0xff
	.zero		1


	//   ....[120]....
        /*0874*/ 	.word	0x00008540
        /*0878*/ 	.word	0x0000000c
        /*087c*/ 	.word	0x000000b0
        /*0880*/ 	.short	0x010a
        /*0882*/ 	.byte	0xff
	.zero		1


	//   ....[121]....
        /*0884*/ 	.word	0x000085a0
        /*0888*/ 	.word	0x00000000
        /*088c*/ 	.word	0x000000a8
        /*0890*/ 	.short	0x010a
        /*0892*/ 	.byte	0xff
	.zero		1


	//   ....[122]....
        /*0894*/ 	.word	0x00008600
        /*0898*/ 	.word	0x00000000
        /*089c*/ 	.word	0x00000090
        /*08a0*/ 	.short	0x010a
        /*08a2*/ 	.byte	0xff
	.zero		1


	//   ....[123]....
        /*08a4*/ 	.word	0x00008660
        /*08a8*/ 	.word	0x00000000
        /*08ac*/ 	.word	0x00000098
        /*08b0*/ 	.short	0x010a
        /*08b2*/ 	.byte	0xff
	.zero		1


	//   ....[124]....
        /*08b4*/ 	.word	0x000086c0
        /*08b8*/ 	.word	0x00000000
        /*08bc*/ 	.word	0x00000090
        /*08c0*/ 	.short	0x010a
        /*08c2*/ 	.byte	0xff
	.zero		1


	//   ....[125]....
        /*08c4*/ 	.word	0x00008710
        /*08c8*/ 	.word	0x00000003
        /*08cc*/ 	.word	0x000000b0
        /*08d0*/ 	.short	0x010a
        /*08d2*/ 	.byte	0xff
	.zero		1


	//   ....[126]....
        /*08d4*/ 	.word	0x00008760
        /*08d8*/ 	.word	0x00000002
        /*08dc*/ 	.word	0x00000080
        /*08e0*/ 	.short	0x010a
        /*08e2*/ 	.byte	0xff
	.zero		1


	//   ....[127]....
        /*08e4*/ 	.word	0x000087b0
        /*08e8*/ 	.word	0x00000064
        /*08ec*/ 	.word	0x000000d0
        /*08f0*/ 	.short	0x010a
        /*08f2*/ 	.byte	0xff
	.zero		1


	//   ....[128]....
        /*08f4*/ 	.word	0x00008800
        /*08f8*/ 	.word	0x0000006d
        /*08fc*/ 	.word	0x00000080
        /*0900*/ 	.short	0x010a
        /*0902*/ 	.byte	0xff
	.zero		1


	//----- nvinfo : EIATTR_NUM_MBARRIERS
	.align		4
.L_47:
        /*0904*/ 	.byte	0x03, 0x38
        /*0906*/ 	.short	0x0026


	//----- nvinfo : EIATTR_EXIT_INSTR_OFFSETS
	.align		4
        /*0908*/ 	.byte	0x04, 0x1c
        /*090a*/ 	.short	(.L_49 - .L_48)


	//   ....[0]....
.L_48:
        /*090c*/ 	.word	0x00002dd0


	//   ....[1]....
        /*0910*/ 	.word	0x000032e0


	//   ....[2]....
        /*0914*/ 	.word	0x00003340


	//   ....[3]....
        /*0918*/ 	.word	0x000042c0


	//   ....[4]....
        /*091c*/ 	.word	0x000050d0


	//   ....[5]....
        /*0920*/ 	.word	0x00005110


	//   ....[6]....
        /*0924*/ 	.word	0x00007d40


	//----- nvinfo : EIATTR_MAX_THREADS
	.align		4
.L_49:
        /*0928*/ 	.byte	0x04, 0x05
        /*092a*/ 	.short	(.L_51 - .L_50)
.L_50:
        /*092c*/ 	.word	0x00000100
        /*0930*/ 	.word	0x00000001
        /*0934*/ 	.word	0x00000001


	//----- nvinfo : EIATTR_CRS_STACK_SIZE
	.align		4
.L_51:
        /*0938*/ 	.byte	0x04, 0x1e
        /*093a*/ 	.short	(.L_53 - .L_52)
.L_52:
        /*093c*/ 	.word	0x00000000


	//----- nvinfo : EIATTR_CBANK_PARAM_SIZE
	.align		4
.L_53:
        /*0940*/ 	.byte	0x03, 0x19
        /*0942*/ 	.short	0x0800


	//----- nvinfo : EIATTR_PARAM_CBANK
	.align		4
        /*0944*/ 	.byte	0x04, 0x0a
        /*0946*/ 	.short	(.L_55 - .L_54)
	.align		4
.L_54:
        /*0948*/ 	.word	index@(.nv.constant0._ZN7cutlass13device_kernelINS_4gemm6kernel13GemmUniversalIN4cute5tupleIJiiiiEEENS1_10collective13CollectiveMmaINS1_35MainloopSm100TmaUmmaWarpSpecializedILi8ELi2ELi4ENS5_IJNS4_1CILi4EEENSA_ILi2EEENSA_ILi1EEEEEEEENS5_IJNSA_ILi64EEENSA_ILi128EEESH_EEENS_12float_e5m2_tENS5_IJlSD_lEEESJ_SK_NS4_8TiledMMAINS4_8MMA_AtomIJNS4_10MMA_TraitsINS4_19SM100_MMA_F8F6F4_SSEJSJ_SJ_fSG_SH_NS4_17integral_constantINS4_4UMMA5MajorELSR_0EEESS_NSP_INSQ_7ScaleInELST_0EEESU_EEEEEENS4_6LayoutINS5_IJSD_SD_SD_EEENS5_IJNSA_ILi0EEESZ_SZ_EEEEENS5_IJNS4_10UnderscoreES12_S12_EEEEENS4_23SM90_TMA_LOAD_MULTICASTENS4_14ComposedLayoutINS4_7SwizzleILi3ELi4ELi3EEENS4_18smem_ptr_flag_bitsILi8EEENSX_INS5_IJNSA_ILi8EEESH_EEENS5_IJSH_SD_EEEEEEEvNS4_8identityES15_S1F_vS1G_EENS_8epilogue10collective18CollectiveEpilogueINS1I_23Sm100TmaWarpSpecializedILi2ELi2ELi32ELb0ELb0EEEJSI_NS5_IJNSX_ISG_SD_EES1N_EEESJ_SK_SJ_SK_NS1I_6fusion15FusionCallbacksIS1M_NS1P_17LinearCombinationISJ_fSJ_fLNS_15FloatRoundStyleE2EEESI_S1O_JEEENS4_5SM1004TMEM4LOAD26SM100_TMEM_LOAD_16dp32b32xENS4_13SM90_TMA_LOADENS16_INS17_ILi2ELi4ELi3EEES1A_NSX_INS5_IJS1B_SG_EEENS5_IJSG_SD_EEEEEEENS4_39AutoVectorizingCopyWithAssumedAlignmentILi128EEENS4_14SM90_TMA_STOREES24_S26_S26_EEEvvEEEEvNT_6ParamsE)
        /*094c*/ 	.short	0x0380
        /*094e*/ 	.short	0x0800


	//----- nvinfo : EIATTR_SW_WAR
	.align		4
.L_55:
        /*0950*/ 	.byte	0x04, 0x36
        /*0952*/ 	.short	(.L_57 - .L_56)
.L_56:
        /*0954*/ 	.word	0x00000008
.L_57:


//--------------------- .nv.callgraph             --------------------------
	.section	.nv.callgraph,"",@"SHT_CUDA_CALLGRAPH"
	.align	4
	.sectionentsize	8
	.align		4
        /*0000*/ 	.word	0x00000000
	.align		4
        /*0004*/ 	.word	0xffffffff
	.align		4
        /*0008*/ 	.word	index@(_ZN7cutlass13device_kernelINS_4gemm6kernel13GemmUniversalIN4cute5tupleIJiiiiEEENS1_10collective13CollectiveMmaINS1_35MainloopSm100TmaUmmaWarpSpecializedILi8ELi2ELi4ENS5_IJNS4_1CILi4EEENSA_ILi2EEENSA_ILi1EEEEEEEENS5_IJNSA_ILi64EEENSA_ILi128EEESH_EEENS_12float_e5m2_tENS5_IJlSD_lEEESJ_SK_NS4_8TiledMMAINS4_8MMA_AtomIJNS4_10MMA_TraitsINS4_19SM100_MMA_F8F6F4_SSEJSJ_SJ_fSG_SH_NS4_17integral_constantINS4_4UMMA5MajorELSR_0EEESS_NSP_INSQ_7ScaleInELST_0EEESU_EEEEEENS4_6LayoutINS5_IJSD_SD_SD_EEENS5_IJNSA_ILi0EEESZ_SZ_EEEEENS5_IJNS4_10UnderscoreES12_S12_EEEEENS4_23SM90_TMA_LOAD_MULTICASTENS4_14ComposedLayoutINS4_7SwizzleILi3ELi4ELi3EEENS4_18smem_ptr_flag_bitsILi8EEENSX_INS5_IJNSA_ILi8EEESH_EEENS5_IJSH_SD_EEEEEEEvNS4_8identityES15_S1F_vS1G_EENS_8epilogue10collective18CollectiveEpilogueINS1I_23Sm100TmaWarpSpecializedILi2ELi2ELi32ELb0ELb0EEEJSI_NS5_IJNSX_ISG_SD_EES1N_EEESJ_SK_SJ_SK_NS1I_6fusion15FusionCallbacksIS1M_NS1P_17LinearCombinationISJ_fSJ_fLNS_15FloatRoundStyleE2EEESI_S1O_JEEENS4_5SM1004TMEM4LOAD26SM100_TMEM_LOAD_16dp32b32xENS4_13SM90_TMA_LOADENS16_INS17_ILi2ELi4ELi3EEES1A_NSX_INS5_IJS1B_SG_EEENS5_IJSG_SD_EEEEEEENS4_39AutoVectorizingCopyWithAssumedAlignmentILi128EEENS4_14SM90_TMA_STOREES24_S26_S26_EEEvvEEEEvNT_6ParamsE)
	.align		4
        /*000c*/ 	.word	index@(__assertfail)
	.align		4
        /*0010*/ 	.word	0x00000000
	.align		4
        /*0014*/ 	.word	0xfffffffe
	.align		4
        /*0018*/ 	.word	0x00000000
	.align		4
        /*001c*/ 	.word	0xfffffffd
	.align		4
        /*0020*/ 	.word	0x00000000
	.align		4
        /*0024*/ 	.word	0xfffffffc


//--------------------- .nv.constant4             --------------------------
	.section	.nv.constant4,"a",@progbits
	.align	8
	.align		8
.nv.constant4:
        /*0000*/ 	.dword	__assertfail
	.align		8
        /*0008*/ 	.dword	__unnamed_1
	.align		8
        /*0010*/ 	.dword	__unnamed_2
	.align		8
        /*0018*/ 	.dword	_ZN40_INTERNAL_2f71fdc6_4_k_cu_f3c38c4a_320434cuda3std3__45__cpo5beginE
	.align		8
        /*0020*/ 	.dword	_ZN40_INTERNAL_2f71fdc6_4_k_cu_f3c38c4a_320434cuda3std3__45__cpo3endE
	.align		8
        /*0028*/ 	.dword	_ZN40_INTERNAL_2f71fdc6_4_k_cu_f3c38c4a_320434cuda3std3__45__cpo6cbeginE
	.align		8
        /*0030*/ 	.dword	_ZN40_INTERNAL_2f71fdc6_4_k_cu_f3c38c4a_320434cuda3std3__45__cpo4cendE
	.align		8
        /*0038*/ 	.dword	_ZN40_INTERNAL_2f71fdc6_4_k_cu_f3c38c4a_320434cuda3std3__442_GLOBAL__N__2f71fdc6_4_k_cu_f3c38c4a_320436ignoreE
	.align		8
        /*0040*/ 	.dword	_ZN40_INTERNAL_2f71fdc6_4_k_cu_f3c38c4a_320434cuda3std3__419piecewise_constructE
	.align		8
        /*0048*/ 	.dword	_ZN40_INTERNAL_2f71fdc6_4_k_cu_f3c38c4a_320434cuda3std3__48in_placeE
	.align		8
        /*0050*/ 	.dword	_ZN40_INTERNAL_2f71fdc6_4_k_cu_f3c38c4a_320434cuda3std6ranges3__45__cpo4swapE
	.align		8
        /*0058*/ 	.dword	_ZN40_INTERNAL_2f71fdc6_4_k_cu_f3c38c4a_320434cuda3std6ranges3__45__cpo9iter_moveE
	.align		8
        /*0060*/ 	.dword	_ZN40_INTERNAL_2f71fdc6_4_k_cu_f3c38c4a_320434cute7productE
	.align		8
        /*0068*/ 	.dword	_ZN40_INTERNAL_2f71fdc6_4_k_cu_f3c38c4a_320434cute1_E
	.align		8
        /*0070*/ 	.dword	$str$25
	.align		8
        /*0078*/ 	.dword	$str$26
	.align		8
        /*0080*/ 	.dword	$str$27
	.align		8
        /*0088*/ 	.dword	$str$28


//--------------------- .text._ZN7cutlass13device_kernelINS_4gemm6kernel13GemmUniversalIN4cute5tupleIJiiiiEEENS1_10collective13CollectiveMmaINS1_35MainloopSm100TmaUmmaWarpSpecializedILi8ELi2ELi4ENS5_IJNS4_1CILi4EEENSA_ILi2EEENSA_ILi1EEEEEEEENS5_IJNSA_ILi64EEENSA_ILi128EEESH_EEENS_12float_e5m2_tENS5_IJlSD_lEEESJ_SK_NS4_8TiledMMAINS4_8MMA_AtomIJNS4_10MMA_TraitsINS4_19SM100_MMA_F8F6F4_SSEJSJ_SJ_fSG_SH_NS4_17integral_constantINS4_4UMMA5MajorELSR_0EEESS_NSP_INSQ_7ScaleInELST_0EEESU_EEEEEENS4_6LayoutINS5_IJSD_SD_SD_EEENS5_IJNSA_ILi0EEESZ_SZ_EEEEENS5_IJNS4_10UnderscoreES12_S12_EEEEENS4_23SM90_TMA_LOAD_MULTICASTENS4_14ComposedLayoutINS4_7SwizzleILi3ELi4ELi3EEENS4_18smem_ptr_flag_bitsILi8EEENSX_INS5_IJNSA_ILi8EEESH_EEENS5_IJSH_SD_EEEEEEEvNS4_8identityES15_S1F_vS1G_EENS_8epilogue10collective18CollectiveEpilogueINS1I_23Sm100TmaWarpSpecializedILi2ELi2ELi32ELb0ELb0EEEJSI_NS5_IJNSX_ISG_SD_EES1N_EEESJ_SK_SJ_SK_NS1I_6fusion15FusionCallbacksIS1M_NS1P_17LinearCombinationISJ_fSJ_fLNS_15FloatRoundStyleE2EEESI_S1O_JEEENS4_5SM1004TMEM4LOAD26SM100_TMEM_LOAD_16dp32b32xENS4_13SM90_TMA_LOADENS16_INS17_ILi2ELi4ELi3EEES1A_NSX_INS5_IJS1B_SG_EEENS5_IJSG_SD_EEEEEEENS4_39AutoVectorizingCopyWithAssumedAlignmentILi128EEENS4_14SM90_TMA_STOREES24_S26_S26_EEEvvEEEEvNT_6ParamsE --------------------------
	.section	.text._ZN7cutlass13device_kernelINS_4gemm6kernel13GemmUniversalIN4cute5tupleIJiiiiEEENS1_10collective13CollectiveMmaINS1_35MainloopSm100TmaUmmaWarpSpecializedILi8ELi2ELi4ENS5_IJNS4_1CILi4EEENSA_ILi2EEENSA_ILi1EEEEEEEENS5_IJNSA_ILi64EEENSA_ILi128EEESH_EEENS_12float_e5m2_tENS5_IJlSD_lEEESJ_SK_NS4_8TiledMMAINS4_8MMA_AtomIJNS4_10MMA_TraitsINS4_19SM100_MMA_F8F6F4_SSEJSJ_SJ_fSG_SH_NS4_17integral_constantINS4_4UMMA5MajorELSR_0EEESS_NSP_INSQ_7ScaleInELST_0EEESU_EEEEEENS4_6LayoutINS5_IJSD_SD_SD_EEENS5_IJNSA_ILi0EEESZ_SZ_EEEEENS5_IJNS4_10UnderscoreES12_S12_EEEEENS4_23SM90_TMA_LOAD_MULTICASTENS4_14ComposedLayoutINS4_7SwizzleILi3ELi4ELi3EEENS4_18smem_ptr_flag_bitsILi8EEENSX_INS5_IJNSA_ILi8EEESH_EEENS5_IJSH_SD_EEEEEEEvNS4_8identityES15_S1F_vS1G_EENS_8epilogue10collective18CollectiveEpilogueINS1I_23Sm100TmaWarpSpecializedILi2ELi2ELi32ELb0ELb0EEEJSI_NS5_IJNSX_ISG_SD_EES1N_EEESJ_SK_SJ_SK_NS1I_6fusion15FusionCallbacksIS1M_NS1P_17LinearCombinationISJ_fSJ_fLNS_15FloatRoundStyleE2EEESI_S1O_JEEENS4_5SM1004TMEM4LOAD26SM100_TMEM_LOAD_16dp32b32xENS4_13SM90_TMA_LOADENS16_INS17_ILi2ELi4ELi3EEES1A_NSX_INS5_IJS1B_SG_EEENS5_IJSG_SD_EEEEEEENS4_39AutoVectorizingCopyWithAssumedAlignmentILi128EEENS4_14SM90_TMA_STOREES24_S26_S26_EEEvvEEEEvNT_6ParamsE,"ax",@progbits
	.align	128
.text._ZN7cutlass13device_kernelINS_4gemm6kernel13GemmUniversalIN4cute5tupleIJiiiiEEENS1_10collective13CollectiveMmaINS1_35MainloopSm100TmaUmmaWarpSpecializedILi8ELi2ELi4ENS5_IJNS4_1CILi4EEENSA_ILi2EEENSA_ILi1EEEEEEEENS5_IJNSA_ILi64EEENSA_ILi128EEESH_EEENS_12float_e5m2_tENS5_IJlSD_lEEESJ_SK_NS4_8TiledMMAINS4_8MMA_AtomIJNS4_10MMA_TraitsINS4_19SM100_MMA_F8F6F4_SSEJSJ_SJ_fSG_SH_NS4_17integral_constantINS4_4UMMA5MajorELSR_0EEESS_NSP_INSQ_7ScaleInELST_0EEESU_EEEEEENS4_6LayoutINS5_IJSD_SD_SD_EEENS5_IJNSA_ILi0EEESZ_SZ_EEEEENS5_IJNS4_10UnderscoreES12_S12_EEEEENS4_23SM90_TMA_LOAD_MULTICASTENS4_14ComposedLayoutINS4_7SwizzleILi3ELi4ELi3EEENS4_18smem_ptr_flag_bitsILi8EEENSX_INS5_IJNSA_ILi8EEESH_EEENS5_IJSH_SD_EEEEEEEvNS4_8identityES15_S1F_vS1G_EENS_8epilogue10collective18CollectiveEpilogueINS1I_23Sm100TmaWarpSpecializedILi2ELi2ELi32ELb0ELb0EEEJSI_NS5_IJNSX_ISG_SD_EES1N_EEESJ_SK_SJ_SK_NS1I_6fusion15FusionCallbacksIS1M_NS1P_17LinearCombinationISJ_fSJ_fLNS_15FloatRoundStyleE2EEESI_S1O_JEEENS4_5SM1004TMEM4LOAD26SM100_TMEM_LOAD_16dp32b32xENS4_13SM90_TMA_LOADENS16_INS17_ILi2ELi4ELi3EEES1A_NSX_INS5_IJS1B_SG_EEENS5_IJSG_SD_EEEEEEENS4_39AutoVectorizingCopyWithAssumedAlignmentILi128EEENS4_14SM90_TMA_STOREES24_S26_S26_EEEvvEEEEvNT_6ParamsE:
        .type           _ZN7cutlass13device_kernelINS_4gemm6kernel13GemmUniversalIN4cute5tupleIJiiiiEEENS1_10collective13CollectiveMmaINS1_35MainloopSm100TmaUmmaWarpSpecializedILi8ELi2ELi4ENS5_IJNS4_1CILi4EEENSA_ILi2EEENSA_ILi1EEEEEEEENS5_IJNSA_ILi64EEENSA_ILi128EEESH_EEENS_12float_e5m2_tENS5_IJlSD_lEEESJ_SK_NS4_8TiledMMAINS4_8MMA_AtomIJNS4_10MMA_TraitsINS4_19SM100_MMA_F8F6F4_SSEJSJ_SJ_fSG_SH_NS4_17integral_constantINS4_4UMMA5MajorELSR_0EEESS_NSP_INSQ_7ScaleInELST_0EEESU_EEEEEENS4_6LayoutINS5_IJSD_SD_SD_EEENS5_IJNSA_ILi0EEESZ_SZ_EEEEENS5_IJNS4_10UnderscoreES12_S12_EEEEENS4_23SM90_TMA_LOAD_MULTICASTENS4_14ComposedLayoutINS4_7SwizzleILi3ELi4ELi3EEENS4_18smem_ptr_flag_bitsILi8EEENSX_INS5_IJNSA_ILi8EEESH_EEENS5_IJSH_SD_EEEEEEEvNS4_8identityES15_S1F_vS1G_EENS_8epilogue10collective18CollectiveEpilogueINS1I_23Sm100TmaWarpSpecializedILi2ELi2ELi32ELb0ELb0EEEJSI_NS5_IJNSX_ISG_SD_EES1N_EEESJ_SK_SJ_SK_NS1I_6fusion15FusionCallbacksIS1M_NS1P_17LinearCombinationISJ_fSJ_fLNS_15FloatRoundStyleE2EEESI_S1O_JEEENS4_5SM1004TMEM4LOAD26SM100_TMEM_LOAD_16dp32b32xENS4_13SM90_TMA_LOADENS16_INS17_ILi2ELi4ELi3EEES1A_NSX_INS5_IJS1B_SG_EEENS5_IJSG_SD_EEEEEEENS4_39AutoVectorizingCopyWithAssumedAlignmentILi128EEENS4_14SM90_TMA_STOREES24_S26_S26_EEEvvEEEEvNT_6ParamsE,@function
        .size           _ZN7cutlass13device_kernelINS_4gemm6kernel13GemmUniversalIN4cute5tupleIJiiiiEEENS1_10collective13CollectiveMmaINS1_35MainloopSm100TmaUmmaWarpSpecializedILi8ELi2ELi4ENS5_IJNS4_1CILi4EEENSA_ILi2EEENSA_ILi1EEEEEEEENS5_IJNSA_ILi64EEENSA_ILi128EEESH_EEENS_12float_e5m2_tENS5_IJlSD_lEEESJ_SK_NS4_8TiledMMAINS4_8MMA_AtomIJNS4_10MMA_TraitsINS4_19SM100_MMA_F8F6F4_SSEJSJ_SJ_fSG_SH_NS4_17integral_constantINS4_4UMMA5MajorELSR_0EEESS_NSP_INSQ_7ScaleInELST_0EEESU_EEEEEENS4_6LayoutINS5_IJSD_SD_SD_EEENS5_IJNSA_ILi0EEESZ_SZ_EEEEENS5_IJNS4_10UnderscoreES12_S12_EEEEENS4_23SM90_TMA_LOAD_MULTICASTENS4_14ComposedLayoutINS4_7SwizzleILi3ELi4ELi3EEENS4_18smem_ptr_flag_bitsILi8EEENSX_INS5_IJNSA_ILi8EEESH_EEENS5_IJSH_SD_EEEEEEEvNS4_8identityES15_S1F_vS1G_EENS_8epilogue10collective18CollectiveEpilogueINS1I_23Sm100TmaWarpSpecializedILi2ELi2ELi32ELb0ELb0EEEJSI_NS5_IJNSX_ISG_SD_EES1N_EEESJ_SK_SJ_SK_NS1I_6fusion15FusionCallbacksIS1M_NS1P_17LinearCombinationISJ_fSJ_fLNS_15FloatRoundStyleE2EEESI_S1O_JEEENS4_5SM1004TMEM4LOAD26SM100_TMEM_LOAD_16dp32b32xENS4_13SM90_TMA_LOADENS16_INS17_ILi2ELi4ELi3EEES1A_NSX_INS5_IJS1B_SG_EEENS5_IJSG_SD_EEEEEEENS4_39AutoVectorizingCopyWithAssumedAlignmentILi128EEENS4_14SM90_TMA_STOREES24_S26_S26_EEEvvEEEEvNT_6ParamsE,(.L_x_162 - _ZN7cutlass13device_kernelINS_4gemm6kernel13GemmUniversalIN4cute5tupleIJiiiiEEENS1_10collective13CollectiveMmaINS1_35MainloopSm100TmaUmmaWarpSpecializedILi8ELi2ELi4ENS5_IJNS4_1CILi4EEENSA_ILi2EEENSA_ILi1EEEEEEEENS5_IJNSA_ILi64EEENSA_ILi128EEESH_EEENS_12float_e5m2_tENS5_IJlSD_lEEESJ_SK_NS4_8TiledMMAINS4_8MMA_AtomIJNS4_10MMA_TraitsINS4_19SM100_MMA_F8F6F4_SSEJSJ_SJ_fSG_SH_NS4_17integral_constantINS4_4UMMA5MajorELSR_0EEESS_NSP_INSQ_7ScaleInELST_0EEESU_EEEEEENS4_6LayoutINS5_IJSD_SD_SD_EEENS5_IJNSA_ILi0EEESZ_SZ_EEEEENS5_IJNS4_10UnderscoreES12_S12_EEEEENS4_23SM90_TMA_LOAD_MULTICASTENS4_14ComposedLayoutINS4_7SwizzleILi3ELi4ELi3EEENS4_18smem_ptr_flag_bitsILi8EEENSX_INS5_IJNSA_ILi8EEESH_EEENS5_IJSH_SD_EEEEEEEvNS4_8identityES15_S1F_vS1G_EENS_8epilogue10collective18CollectiveEpilogueINS1I_23Sm100TmaWarpSpecializedILi2ELi2ELi32ELb0ELb0EEEJSI_NS5_IJNSX_ISG_SD_EES1N_EEESJ_SK_SJ_SK_NS1I_6fusion15FusionCallbacksIS1M_NS1P_17LinearCombinationISJ_fSJ_fLNS_15FloatRoundStyleE2EEESI_S1O_JEEENS4_5SM1004TMEM4LOAD26SM100_TMEM_LOAD_16dp32b32xENS4_13SM90_TMA_LOADENS16_INS17_ILi2ELi4ELi3EEES1A_NSX_INS5_IJS1B_SG_EEENS5_IJSG_SD_EEEEEEENS4_39AutoVectorizingCopyWithAssumedAlignmentILi128EEENS4_14SM90_TMA_STOREES24_S26_S26_EEEvvEEEEvNT_6ParamsE)
        .other          _ZN7cutlass13device_kernelINS_4gemm6kernel13GemmUniversalIN4cute5tupleIJiiiiEEENS1_10collective13CollectiveMmaINS1_35MainloopSm100TmaUmmaWarpSpecializedILi8ELi2ELi4ENS5_IJNS4_1CILi4EEENSA_ILi2EEENSA_ILi1EEEEEEEENS5_IJNSA_ILi64EEENSA_ILi128EEESH_EEENS_12float_e5m2_tENS5_IJlSD_lEEESJ_SK_NS4_8TiledMMAINS4_8MMA_AtomIJNS4_10MMA_TraitsINS4_19SM100_MMA_F8F6F4_SSEJSJ_SJ_fSG_SH_NS4_17integral_constantINS4_4UMMA5MajorELSR_0EEESS_NSP_INSQ_7ScaleInELST_0EEESU_EEEEEENS4_6LayoutINS5_IJSD_SD_SD_EEENS5_IJNSA_ILi0EEESZ_SZ_EEEEENS5_IJNS4_10UnderscoreES12_S12_EEEEENS4_23SM90_TMA_LOAD_MULTICASTENS4_14ComposedLayoutINS4_7SwizzleILi3ELi4ELi3EEENS4_18smem_ptr_flag_bitsILi8EEENSX_INS5_IJNSA_ILi8EEESH_EEENS5_IJSH_SD_EEEEEEEvNS4_8identityES15_S1F_vS1G_EENS_8epilogue10collective18CollectiveEpilogueINS1I_23Sm100TmaWarpSpecializedILi2ELi2ELi32ELb0ELb0EEEJSI_NS5_IJNSX_ISG_SD_EES1N_EEESJ_SK_SJ_SK_NS1I_6fusion15FusionCallbacksIS1M_NS1P_17LinearCombinationISJ_fSJ_fLNS_15FloatRoundStyleE2EEESI_S1O_JEEENS4_5SM1004TMEM4LOAD26SM100_TMEM_LOAD_16dp32b32xENS4_13SM90_TMA_LOADENS16_INS17_ILi2ELi4ELi3EEES1A_NSX_INS5_IJS1B_SG_EEENS5_IJSG_SD_EEEEEEENS4_39AutoVectorizingCopyWithAssumedAlignmentILi128EEENS4_14SM90_TMA_STOREES24_S26_S26_EEEvvEEEEvNT_6ParamsE,@"STO_CUDA_ENTRY STV_DEFAULT"
_ZN7cutlass13device_kernelINS_4gemm6kernel13GemmUniversalIN4cute5tupleIJiiiiEEENS1_10collective13CollectiveMmaINS1_35MainloopSm100TmaUmmaWarpSpecializedILi8ELi2ELi4ENS5_IJNS4_1CILi4EEENSA_ILi2EEENSA_ILi1EEEEEEEENS5_IJNSA_ILi64EEENSA_ILi128EEESH_EEENS_12float_e5m2_tENS5_IJlSD_lEEESJ_SK_NS4_8TiledMMAINS4_8MMA_AtomIJNS4_10MMA_TraitsINS4_19SM100_MMA_F8F6F4_SSEJSJ_SJ_fSG_SH_NS4_17integral_constantINS4_4UMMA5MajorELSR_0EEESS_NSP_INSQ_7ScaleInELST_0EEESU_EEEEEENS4_6LayoutINS5_IJSD_SD_SD_EEENS5_IJNSA_ILi0EEESZ_SZ_EEEEENS5_IJNS4_10UnderscoreES12_S12_EEEEENS4_23SM90_TMA_LOAD_MULTICASTENS4_14ComposedLayoutINS4_7SwizzleILi3ELi4ELi3EEENS4_18smem_ptr_flag_bitsILi8EEENSX_INS5_IJNSA_ILi8EEESH_EEENS5_IJSH_SD_EEEEEEEvNS4_8identityES15_S1F_vS1G_EENS_8epilogue10collective18CollectiveEpilogueINS1I_23Sm100TmaWarpSpecializedILi2ELi2ELi32ELb0ELb0EEEJSI_NS5_IJNSX_ISG_SD_EES1N_EEESJ_SK_SJ_SK_NS1I_6fusion15FusionCallbacksIS1M_NS1P_17LinearCombinationISJ_fSJ_fLNS_15FloatRoundStyleE2EEESI_S1O_JEEENS4_5SM1004TMEM4LOAD26SM100_TMEM_LOAD_16dp32b32xENS4_13SM90_TMA_LOADENS16_INS17_ILi2ELi4ELi3EEES1A_NSX_INS5_IJS1B_SG_EEENS5_IJSG_SD_EEEEEEENS4_39AutoVectorizingCopyWithAssumedAlignmentILi128EEENS4_14SM90_TMA_STOREES24_S26_S26_EEEvvEEEEvNT_6ParamsE:
[----:B------:R-:W1:Y:S01]  /*0000*/  LDC R1, c[0x0][0x37c] ;  /* 0x0000df00ff017b82 */ /* 0x000e620000000800 */
[----:B------:R-:W2:Y:S01]  /*0010*/  S2R R93, SR_TID.X ;  /* 0x00000000005d7919 */ /* 0x000ea20000002100 */
[----:B------:R-:W3:Y:S01]  /*0020*/  LDCU.64 UR8, c[0x0][0x890] ;  /* 0x00011200ff0877ac */ /* 0x000ee20008000a00 */
[----:B------:R-:W-:Y:S02]  /*0030*/  PRMT R84, RZ, 0x7610, R84 ;  /* 0x00007610ff547816 */ /* 0x000fe40000000054 */
[----:B------:R-:W-:Y:S01]  /*0040*/  ELECT P3, URZ, PT ;  /* 0x0000000000ff782f */ /* 0x000fe20003860000 */
[----:B---3--:R-:W-:-:S04]  /*0050*/  UISETP.NE.U32.AND UP0, UPT, UR8, URZ, UPT ;  /* 0x000000ff0800728c */ /* 0x008fc8000bf05070 */
[----:B------:R-:W-:Y:S01]  /*0060*/  UISETP.NE.AND.EX UP0, UPT, UR9, URZ, UPT, UP0 ;  /* 0x000000ff0900728c */ /* 0x000fe2000bf05300 */
[----:B--2---:R-:W-:-:S05]  /*0070*/  SHF.R.U32.HI R85, RZ, 0x5, R93 ;  /* 0x00000005ff557819 */ /* 0x004fca000001165d */
[----:B------:R-:W2:Y:S02]  /*0080*/  SHFL.IDX PT, R0, R85, RZ, 0x1f ;  /* 0x00001fff55007589 */ /* 0x000ea400000e0000 */
[----:B--2---:R-:W-:Y:S01]  /*0090*/  R2UR UR17, R0 ;  /* 0x00000000001172ca */ /* 0x004fe200000e0000 */
[----:B-1----:R-:W-:-:S14]  /*00a0*/  BRA.U UP0, `(.L_x_0) ;  /* 0x0000000100307547 */ /* 0x002fdc000b800000 */
[----:B------:R-:W1:Y:S02]  /*00b0*/  LDCU.64 UR4, c[0x0][0x888] ;  /* 0x00011100ff0477ac */ /* 0x000e640008000a00 */
[----:B-1----:R-:W-:-:S04]  /*00c0*/  UISETP.NE.U32.AND UP0, UPT, UR4, URZ, UPT ;  /* 0x000000ff0400728c */ /* 0x002fc8000bf05070 */
[----:B------:R-:W-:-:S09]  /*00d0*/  UISETP.NE.AND.EX UP0, UPT, UR5, URZ, UPT, UP0 ;  /* 0x000000ff0500728c */ /* 0x000fd2000bf05300 */
[----:B------:R-:W-:Y:S05]  /*00e0*/  BRA.U !UP0, `(.L_x_1) ;  /* 0x0000000108147547 */ /* 0x000fea000b800000 */
[----:B------:R-:W1:Y:S01]  /*00f0*/  LDC.64 R2, c[0x0][0x888] ;  /* 0x00022200ff027b82 */ /* 0x000e620000000a00 */
[----:B------:R-:W1:Y:S02]  /*0100*/  LDCU.64 UR4, c[0x0][0x358] ;  /* 0x00006b00ff0477ac */ /* 0x000e640008000a00 */
[----:B-1----:R1:W5:Y:S01]  /*0110*/  LDG.E R41, desc[UR4][R2.64] ;  /* 0x0000000402297981 */ /* 0x002362000c1e1900 */
[----:B------:R-:W-:Y:S01]  /*0120*/  HFMA2 R84, -RZ, RZ, 0, 5.9604644775390625e-08 ;  /* 0x00000001ff547431 */ /* 0x000fe200000001ff */
[----:B------:R-:W-:Y:S05]  /*0130*/  BRA `(.L_x_0) ;  /* 0x00000000000c7947 */ /* 0x000fea0003800000 */
.L_x_1:
[----:B------:R-:W1:Y:S01]  /*0140*/  LDCU UR4, c[0x0][0x880] ;  /* 0x00011000ff0477ac */ /* 0x000e620008000800 */
[----:B------:R-:W-:Y:S01]  /*0150*/  HFMA2 R84, -RZ, RZ, 0, 5.9604644775390625e-08 ;  /* 0x00000001ff547431 */ /* 0x000fe200000001ff */
[----:B-1----:R-:W-:-:S07]  /*0160*/  MOV R41, UR4 ;  /* 0x0000000400297c02 */ /* 0x002fce0008000f00 */
.L_x_0:
[----:B------:R-:W2:Y:S02]  /*0170*/  LDCU.64 UR4, c[0x0][0x8b0] ;  /* 0x00011600ff0477ac */ /* 0x000ea40008000a00 */
[----:B--2---:R-:W-:-:S04]  /*0180*/  UISETP.NE.U32.AND UP0, UPT, UR4, URZ, UPT ;  /* 0x000000ff0400728c */ /* 0x004fc8000bf05070 */
[----:B------:R-:W-:-:S09]  /*0190*/  UISETP.NE.AND.EX UP0, UPT, UR5, URZ, UPT, UP0 ;  /* 0x000000ff0500728c */ /* 0x000fd2000bf05300 */
[----:B------:R-:W-:Y:S05]  /*01a0*/  BRA.U UP0, `(.L_x_2) ;  /* 0x0000000100287547 */ /* 0x000fea000b800000 */
[----:B------:R-:W2:Y:S02]  /*01b0*/  LDCU.64 UR4, c[0x0][0x8a8] ;  /* 0x00011500ff0477ac */ /* 0x000ea40008000a00 */
[----:B--2---:R-:W-:-:S04]  /*01c0*/  UISETP.NE.U32.AND UP0, UPT, UR4, URZ, UPT ;  /* 0x000000ff0400728c */ /* 0x004fc8000bf05070 */
[----:B------:R-:W-:-:S09]  /*01d0*/  UISETP.NE.AND.EX UP0, UPT, UR5, URZ, UPT, UP0 ;  /* 0x000000ff0500728c */ /* 0x000fd2000bf05300 */
[----:B------:R-:W-:Y:S05]  /*01e0*/  BRA.U !UP0, `(.L_x_3) ;  /* 0x0000000108107547 */ /* 0x000fea000b800000 */
[----:B------:R-:W2:Y:S01]  /*01f0*/  LDC.64 R38, c[0x0][0x8a8] ;  /* 0x00022a00ff267b82 */ /* 0x000ea20000000a00 */
[----:B------:R-:W2:Y:S02]  /*0200*/  LDCU.64 UR4, c[0x0][0x358] ;  /* 0x00006b00ff0477ac */ /* 0x000ea40008000a00 */
[----:B--2---:R2:W5:Y:S01]  /*0210*/  LDG.E R38, desc[UR4][R38.64] ;  /* 0x0000000426267981 */ /* 0x004562000c1e1900 */
[----:B------:R-:W-:Y:S05]  /*0220*/  BRA `(.L_x_2) ;  /* 0x0000000000087947 */ /* 0x000fea0003800000 */
.L_x_3:
[----:B------:R-:W2:Y:S02]  /*0230*/  LDCU UR4, c[0x0][0x8a0] ;  /* 0x00011400ff0477ac */ /* 0x000ea40008000800 */
[----:B--2---:R-:W-:Y:S02]  /*0240*/  MOV R38, UR4 ;  /* 0x0000000400267c02 */ /* 0x004fe40008000f00 */
.L_x_2:
[----:B------:R-:W-:Y:S01]  /*0250*/  IMAD.U32 R0, RZ, RZ, UR17 ;  /* 0x00000011ff007e24 */ /* 0x000fe2000f8e00ff */
[----:B------:R-:W-:Y:S04]  /*0260*/  BSSY.RECONVERGENT B0, `(.L_x_4) ;  /* 0x000000c000007945 */ /* 0x000fe80003800200 */
[C---:B------:R-:W-:Y:S02]  /*0270*/  ISETP.NE.OR P1, PT, R0.reuse, 0x1, !P3 ;  /* 0x000000010000780c */ /* 0x040fe40005f25670 */
[----:B------:R-:W-:-:S11]  /*0280*/  ISETP.NE.OR P0, PT, R0, 0x3, !P3 ;  /* 0x000000030000780c */ /* 0x000fd60005f05670 */
[----:B------:R-:W-:Y:S05]  /*0290*/  @P1 BRA `(.L_x_5) ;  /* 0x0000000000201947 */ /* 0x000fea0003800000 */
[----:B------:R-:W3:Y:S02]  /*02a0*/  LDCU.64 UR4, c[0x0][0x348] ;  /* 0x00006900ff0477ac */ /* 0x000ee40008000a00 */
[----:B---3--:R-:W-:Y:S02]  /*02b0*/  UIADD3 UR6, UP1, UPT, UR4, 0x80, URZ ;  /* 0x0000008004067890 */ /* 0x008fe4000ff3e0ff */
[----:B------:R-:W-:Y:S02]  /*02c0*/  UIADD3 UR4, UP0, UPT, UR4, 0x180, URZ ;  /* 0x0000018004047890 */ /* 0x000fe4000ff1e0ff */
[----:B------:R-:W-:Y:S02]  /*02d0*/  UIADD3.X UR7, UPT, UPT, URZ, UR5, URZ, UP1, !UPT ;  /* 0x00000005ff077290 */ /* 0x000fe40008ffe4ff */
[----:B------:R-:W-:-:S07]  /*02e0*/  UIADD3.X UR5, UPT, UPT, URZ, UR5, URZ, UP0, !UPT ;  /* 0x00000005ff057290 */ /* 0x000fce00087fe4ff */
[----:B------:R3:W-:Y:S02]  /*02f0*/  UTMACCTL.PF [UR6] ;  /* 0x00000000060079b9 */ /* 0x0007e40008040000 */
[----:B------:R3:W-:Y:S02]  /*0300*/  UTMACCTL.PF [UR4] ;  /* 0x00000000040079b9 */ /* 0x0007e40008040000 */
[----:B---3--:R-:W-:Y:S01]  /*0310*/  NOP ;  /* 0x0000000000007918 */ /* 0x008fe20000000000 */
.L_x_5:
[----:B------:R-:W-:Y:S05]  /*0320*/  BSYNC.RECONVERGENT B0 ;  /* 0x0000000000007941 */ /* 0x000fea0003800200 */
.L_x_4:
[----:B------:R-:W-:Y:S04]  /*0330*/  BSSY.RECONVERGENT B0, `(.L_x_6) ;  /* 0x000000a000007945 */ /* 0x000fe80003800200 */
        /* <DEDUP_REMOVED lines=9> */
.L_x_7:
[----:B------:R-:W-:Y:S05]  /*03d0*/  BSYNC.RECONVERGENT B0 ;  /* 0x0000000000007941 */ /* 0x000fea0003800200 */
.L_x_6:
[----:B------:R-:W3:Y:S01]  /*03e0*/  LDCU.64 UR4, c[0x0][0x888] ;  /* 0x00011100ff0477ac */ /* 0x000ee20008000a00 */
[----:B------:R-:W-:Y:S02]  /*03f0*/  UISETP.EQ.U32.AND UP1, UPT, UR8, URZ, UPT ;  /* 0x000000ff0800728c */ /* 0x000fe4000bf22070 */
[----:B------:R-:W-:Y:S02]  /*0400*/  UPLOP3.LUT UP3, UPT, UPT, UPT, UPT, 0x80, 0x8 ;  /* 0x000000000008789c */ /* 0x000fe40003f6f070 */
[----:B---3--:R-:W-:-:S04]  /*0410*/  UISETP.NE.U32.AND UP0, UPT, UR4, URZ, UPT ;  /* 0x000000ff0400728c */ /* 0x008fc8000bf05070 */
[----:B------:R-:W-:-:S04]  /*0420*/  UISETP.NE.AND.EX UP0, UPT, UR5, URZ, UPT, UP0 ;  /* 0x000000ff0500728c */ /* 0x000fc8000bf05300 */
[----:B------:R-:W-:-:S04]  /*0430*/  UISETP.EQ.OR.EX UP2, UPT, UR9, URZ, !UP0, UP1 ;  /* 0x000000ff0900728c */ /* 0x000fc8000c742710 */
[----:B------:R-:W-:-:S06]  /*0440*/  UP2UR UR4, UPR, URZ, 0x4 ;  /* 0x00000004ff047883 */ /* 0x000fcc0008000000 */
[----:B------:R-:W-:Y:S01]  /*0450*/  MOV R86, UR4 ;  /* 0x0000000400567c02 */ /* 0x000fe20008000f00 */
[----:B------:R-:W-:Y:S06]  /*0460*/  BRA.U !UP2, `(.L_x_8) ;  /* 0x000000010a207547 */ /* 0x000fec000b800000 */
[----:B------:R-:W-:Y:S01]  /*0470*/  UISETP.NE.U32.AND UP1, UPT, UR8, URZ, UPT ;  /* 0x000000ff0800728c */ /* 0x000fe2000bf25070 */
[----:B-----5:R-:W-:Y:S01]  /*0480*/  FSETP.NEU.AND P0, PT, R41, RZ, PT ;  /* 0x000000ff2900720b */ /* 0x020fe20003f0d000 */
[----:B------:R-:W-:Y:S02]  /*0490*/  USEL UR4, URZ, 0xffffffff, UP0 ;  /* 0xffffffffff047887 */ /* 0x000fe40008000000 */
[----:B------:R-:W-:-:S10]  /*04a0*/  UISETP.NE.AND.EX UP1, UPT, UR9, URZ, UPT, UP1 ;  /* 0x000000ff0900728c */ /* 0x000fd4000bf25310 */
[----:B------:R-:W-:Y:S01]  /*04b0*/  VOTEU.ANY UP0, P0 ;  /* 0x0000000000ff7886 */ /* 0x000fe20000000100 */
[----:B------:R-:W-:-:S04]  /*04c0*/  @!UP1 USEL UR4, URZ, 0xffffffff, UP0 ;  /* 0xffffffffff049887 */ /* 0x000fc80008000000 */
[----:B------:R-:W-:-:S04]  /*04d0*/  ULOP3.LUT UR4, UR4, 0x1, URZ, 0xc0, !UPT ;  /* 0x0000000104047892 */ /* 0x000fc8000f8ec0ff */
[----:B------:R-:W-:-:S11]  /*04e0*/  UISETP.NE.U32.AND UP3, UPT, UR4, 0x1, UPT ;  /* 0x000000010400788c */ /* 0x000fd6000bf65070 */
.L_x_8:
[----:B-1----:R-:W1:Y:S01]  /*04f0*/  SHFL.IDX PT, R2, R85, RZ, 0x1f ;  /* 0x00001fff55027589 */ /* 0x002e6200000e0000 */
[----:B------:R-:W-:-:S04]  /*0500*/  UISETP.NE.AND UP0, UPT, UR17, 0x2, UPT ;  /* 0x000000021100788c */ /* 0x000fc8000bf05270 */
[----:B------:R-:W-:Y:S01]  /*0510*/  USEL UR38, URZ, 0x1, UP0 ;  /* 0x00000001ff267887 */ /* 0x000fe20008000000 */
[----:B-1----:R-:W-:-:S13]  /*0520*/  ISETP.NE.AND P0, PT, R2, RZ, PT ;  /* 0x000000ff0200720c */ /* 0x002fda0003f05270 */
[----:B------:R-:W-:Y:S05]  /*0530*/  @P0 BRA `(.L_x_9) ;  /* 0x0000000000840947 */ /* 0x000fea0003800000 */
[----:B------:R-:W-:Y:S01]  /*0540*/  ELECT P0, URZ, PT ;  /* 0x0000000000ff782f */ /* 0x000fe20003800000 */
[----:B------:R-:W-:-:S12]  /*0550*/  BSSY.RECONVERGENT B0, `(.L_x_9) ;  /* 0x000001f000007945 */ /* 0x000fd80003800200 */
[----:B------:R-:W-:Y:S05]  /*0560*/  @!P0 BRA `(.L_x_10) ;  /* 0x0000000000748947 */ /* 0x000fea0003800000 */
[----:B------:R-:W1:Y:S01]  /*0570*/  S2UR UR4, SR_CgaCtaId ;  /* 0x00000000000479c3 */ /* 0x000e620000008800 */
[----:B------:R-:W-:Y:S01]  /*0580*/  UMOV UR5, 0x400 ;  /* 0x0000040000057882 */ /* 0x000fe20000000000 */
[----:B------:R-:W-:Y:S01]  /*0590*/  UMOV UR8, 0x1 ;  /* 0x0000000100087882 */ /* 0x000fe20000000000 */
[----:B------:R-:W-:Y:S01]  /*05a0*/  UMOV UR6, 0x5 ;  /* 0x0000000500067882 */ /* 0x000fe20000000000 */
[----:B------:R-:W-:-:S04]  /*05b0*/  UIADD3 UR8, UPT, UPT, -UR8, 0x100000, URZ ;  /* 0x0010000008087890 */ /* 0x000fc8000fffe1ff */
[----:B------:R-:W-:Y:S02]  /*05c0*/  USHF.L.U32 UR9, UR8, 0xb, URZ ;  /* 0x0000000b08097899 */ /* 0x000fe400080006ff */
[----:B------:R-:W-:Y:S02]  /*05d0*/  USHF.L.U32 UR8, UR8, 0x1, URZ ;  /* 0x0000000108087899 */ /* 0x000fe400080006ff */
[----:B------:R-:W-:-:S04]  /*05e0*/  UIADD3 UR6, UPT, UPT, -UR6, 0x100000, URZ ;  /* 0x0010000006067890 */ /* 0x000fc8000fffe1ff */
[----:B------:R-:W-:Y:S02]  /*05f0*/  USHF.L.U32 UR7, UR6, 0xb, URZ ;  /* 0x0000000b06077899 */ /* 0x000fe400080006ff */
[----:B------:R-:W-:Y:S02]  /*0600*/  USHF.L.U32 UR6, UR6, 0x1, URZ ;  /* 0x0000000106067899 */ /* 0x000fe400080006ff */
[----:B-1----:R-:W-:Y:S01]  /*0610*/  ULEA UR4, UR4, UR5, 0x18 ;  /* 0x0000000504047291 */ /* 0x002fe2000f8ec0ff */
[----:B------:R-:W1:Y:S11]  /*0620*/  FENCE.VIEW.ASYNC.S ;  /* 0x00000000000073c6 */ /* 0x000e760000000000 */
[----:B-1----:R1:W3:Y:S01]  /*0630*/  SYNCS.EXCH.64 URZ, [UR4], UR8 ;  /* 0x0000000804ff75b2 */ /* 0x0022e20008000100 */
[----:B------:R1:W4:Y:S01]  /*0640*/  SYNCS.EXCH.64 URZ, [UR4+0x40], UR6 ;  /* 0x0000400604ff75b2 */ /* 0x0003220008000100 */
[----:B------:R1:W1:Y:S01]  /*0650*/  SYNCS.EXCH.64 URZ, [UR4+0x8], UR8 ;  /* 0x0000080804ff75b2 */ /* 0x0002620008000100 */
        /* <DEDUP_REMOVED lines=13> */
[----:B------:R-:W-:Y:S01]  /*0730*/  NOP ;  /* 0x0000000000007918 */ /* 0x000fe20000000000 */
.L_x_10:
[----:B-1----:R-:W-:Y:S05]  /*0740*/  BSYNC.RECONVERGENT B0 ;  /* 0x0000000000007941 */ /* 0x002fea0003800200 */
.L_x_9:
[----:B------:R-:W1:Y:S01]  /*0750*/  SHFL.IDX PT, R2, R85, RZ, 0x1f ;  /* 0x00001fff55027589 */ /* 0x000e6200000e0000 */
[----:B------:R-:W-:Y:S01]  /*0760*/  NOP ;  /* 0x0000000000007918 */ /* 0x000fe20000000000 */
[----:B-1----:R-:W-:-:S13]  /*0770*/  ISETP.NE.AND P0, PT, R2, 0x1, PT ;  /* 0x000000010200780c */ /* 0x002fda0003f05270 */
[----:B------:R-:W-:Y:S05]  /*0780*/  @P0 BRA `(.L_x_11) ;  /* 0x0000000000480947 */ /* 0x000fea0003800000 */
        /* <DEDUP_REMOVED lines=9> */
[----:B------:R-:W-:Y:S01]  /*0820*/  USHF.L.U32 UR6, UR6, 0x1, URZ ;  /* 0x0000000106067899 */ /* 0x000fe200080006ff */
[----:B------:R-:W-:Y:S01]  /*0830*/  ELECT P0, URZ, PT ;  /* 0x0000000000ff782f */ /* 0x000fe20003800000 */
[----:B-1----:R-:W-:Y:S01]  /*0840*/  ULEA UR4, UR4, UR5, 0x18 ;  /* 0x0000000504047291 */ /* 0x002fe2000f8ec0ff */
[----:B------:R-:W1:Y:S11]  /*0850*/  FENCE.VIEW.ASYNC.S ;  /* 0x00000000000073c6 */ /* 0x000e760000000000 */
[----:B-1----:R1:W1:Y:S01]  /*0860*/  SYNCS.EXCH.64 URZ, [UR4+0x80], UR8 ;  /* 0x0000800804ff75b2 */ /* 0x0022620008000100 */
[----:B------:R1:W1:Y:S01]  /*0870*/  SYNCS.EXCH.64 URZ, [UR4+0x90], UR6 ;  /* 0x0000900604ff75b2 */ /* 0x0002620008000100 */
[----:B------:R1:W1:Y:S01]  /*0880*/  SYNCS.EXCH.64 URZ, [UR4+0x88], UR8 ;  /* 0x0000880804ff75b2 */ /* 0x0002620008000100 */
[----:B------:R1:W1:Y:S01]  /*0890*/  SYNCS.EXCH.64 URZ, [UR4+0x98], UR6 ;  /* 0x0000980604ff75b2 */ /* 0x0002620008000100 */
[----:B------:R-:W-:Y:S01]  /*08a0*/  NOP ;  /* 0x0000000000007918 */ /* 0x000fe20000000000 */
.L_x_11:
[----:B------:R-:W2:Y:S01]  /*08b0*/  SHFL.IDX PT, R2, R85, RZ, 0x1f ;  /* 0x00001fff55027589 */ /* 0x000ea200000e0000 */
[----:B------:R-:W-:Y:S01]  /*08c0*/  NOP ;  /* 0x0000000000007918 */ /* 0x000fe20000000000 */
[----:B--2---:R-:W-:-:S13]  /*08d0*/  ISETP.NE.AND P0, PT, R2, 0x3, PT ;  /* 0x000000030200780c */ /* 0x004fda0003f05270 */
[----:B------:R-:W-:Y:S05]  /*08e0*/  @P0 BRA `(.L_x_12) ;  /* 0x0000000000300947 */ /* 0x000fea0003800000 */
[----:B-1----:R-:W1:Y:S01]  /*08f0*/  S2UR UR6, SR_CgaCtaId ;  /* 0x00000000000679c3 */ /* 0x002e620000008800 */
[----:B------:R-:W-:Y:S01]  /*0900*/  UMOV UR4, 0x400 ;  /* 0x0000040000047882 */ /* 0x000fe20000000000 */
[----:B------:R-:W-:Y:S01]  /*0910*/  UMOV UR5, 0x20 ;  /* 0x0000002000057882 */ /* 0x000fe20000000000 */
[----:B------:R-:W-:Y:S01]  /*0920*/  ELECT P0, URZ, PT ;  /* 0x0000000000ff782f */ /* 0x000fe20003800000 */
[----:B-1----:R-:W-:Y:S02]  /*0930*/  ULEA UR6, UR6, UR4, 0x18 ;  /* 0x0000000406067291 */ /* 0x002fe4000f8ec0ff */
[----:B------:R-:W-:-:S04]  /*0940*/  UIADD3 UR4, UPT, UPT, -UR5, 0x100000, URZ ;  /* 0x0010000005047890 */ /* 0x000fc8000fffe1ff */
[----:B------:R-:W-:Y:S02]  /*0950*/  USHF.L.U32 UR5, UR4, 0xb, URZ ;  /* 0x0000000b04057899 */ /* 0x000fe400080006ff */
[----:B------:R-:W-:Y:S01]  /*0960*/  USHF.L.U32 UR4, UR4, 0x1, URZ ;  /* 0x0000000104047899 */ /* 0x000fe200080006ff */
[----:B------:R-:W1:Y:S11]  /*0970*/  FENCE.VIEW.ASYNC.S ;  /* 0x00000000000073c6 */ /* 0x000e760000000000 */
[----:B-1----:R2:W1:Y:S01]  /*0980*/  SYNCS.EXCH.64 URZ, [UR6+0xa0], UR4 ;  /* 0x0000a00406ff75b2 */ /* 0x0024620008000100 */
[----:B------:R2:W1:Y:S02]  /*0990*/  SYNCS.EXCH.64 URZ, [UR6+0xa8], UR4 ;  /* 0x0000a80406ff75b2 */ /* 0x0004640008000100 */
[----:B--2---:R-:W-:Y:S01]  /*09a0*/  NOP ;  /* 0x0000000000007918 */ /* 0x004fe20000000000 */
.L_x_12:
[----:B------:R-:W2:Y:S01]  /*09b0*/  SHFL.IDX PT, R2, R85, RZ, 0x1f ;  /* 0x00001fff55027589 */ /* 0x000ea200000e0000 */
[----:B------:R-:W-:Y:S01]  /*09c0*/  NOP ;  /* 0x0000000000007918 */ /* 0x000fe20000000000 */
[----:B--2---:R-:W-:-:S13]  /*09d0*/  ISETP.NE.AND P0, PT, R2, 0x4, PT ;  /* 0x000000040200780c */ /* 0x004fda0003f05270 */
[----:B------:R-:W-:Y:S05]  /*09e0*/  @P0 BRA `(.L_x_13) ;  /* 0x00000000004c0947 */ /* 0x000fea0003800000 */
[----:B-1----:R-:W1:Y:S01]  /*09f0*/  S2UR UR6, SR_CgaCtaId ;  /* 0x00000000000679c3 */ /* 0x002e620000008800 */
[----:B------:R-:W-:Y:S01]  /*0a00*/  UMOV UR4, 0x720 ;  /* 0x0000072000047882 */ /* 0x000fe20000000000 */
[----:B------:R-:W-:Y:S01]  /*0a10*/  UMOV UR5, 0x400 ;  /* 0x0000040000057882 */ /* 0x000fe20000000000 */
[----:B------:R-:W-:Y:S01]  /*0a20*/  USEL UR4, UR4, 0x620, UP3 ;  /* 0x0000062004047887 */ /* 0x000fe20009800000 */
[----:B------:R-:W-:Y:S01]  /*0a30*/  UMOV UR8, 0x1 ;  /* 0x0000000100087882 */ /* 0x000fe20000000000 */
[----:B------:R-:W-:Y:S01]  /*0a40*/  ELECT P0, URZ, PT ;  /* 0x0000000000ff782f */ /* 0x000fe20003800000 */
[----:B------:R-:W-:-:S04]  /*0a50*/  UIADD3 UR8, UPT, UPT, -UR8, 0x100000, URZ ;  /* 0x0010000008087890 */ /* 0x000fc8000fffe1ff */
[----:B------:R-:W-:Y:S02]  /*0a60*/  USHF.L.U32 UR9, UR8, 0xb, URZ ;  /* 0x0000000b08097899 */ /* 0x000fe400080006ff */
[----:B------:R-:W-:Y:S02]  /*0a70*/  USHF.L.U32 UR8, UR8, 0x1, URZ ;  /* 0x0000000108087899 */ /* 0x000fe400080006ff */
[----:B-1----:R-:W-:Y:S02]  /*0a80*/  ULEA UR6, UR6, UR5, 0x18 ;  /* 0x0000000506067291 */ /* 0x002fe4000f8ec0ff */
[----:B------:R-:W-:-:S04]  /*0a90*/  UIADD3 UR4, UPT, UPT, -UR4, 0x100000, URZ ;  /* 0x0010000004047890 */ /* 0x000fc8000fffe1ff */
[----:B------:R-:W-:Y:S02]  /*0aa0*/  USHF.L.U32 UR5, UR4, 0xb, URZ ;  /* 0x0000000b04057899 */ /* 0x000fe400080006ff */
[----:B------:R-:W-:Y:S01]  /*0ab0*/  USHF.L.U32 UR4, UR4, 0x1, URZ ;  /* 0x0000000104047899 */ /* 0x000fe200080006ff */
[----:B------:R-:W1:Y:S03]  /*0ac0*/  FENCE.VIEW.ASYNC.S ;  /* 0x00000000000073c6 */ /* 0x000e660000000000 */
[----:B-1----:R2:W1:Y:S08]  /*0ad0*/  SYNCS.EXCH.64 URZ, [UR6+0xb0], UR8 ;  /* 0x0000b00806ff75b2 */ /* 0x0024700008000100 */
[----:B------:R2:W1:Y:S01]  /*0ae0*/  SYNCS.EXCH.64 URZ, [UR6+0xc0], UR4 ;  /* 0x0000c00406ff75b2 */ /* 0x0004620008000100 */
[----:B------:R2:W1:Y:S01]  /*0af0*/  SYNCS.EXCH.64 URZ, [UR6+0xb8], UR8 ;  /* 0x0000b80806ff75b2 */ /* 0x0004620008000100 */
[----:B------:R2:W1:Y:S02]  /*0b00*/  SYNCS.EXCH.64 URZ, [UR6+0xc8], UR4 ;  /* 0x0000c80406ff75b2 */ /* 0x0004640008000100 */
[----:B--2---:R-:W-:Y:S01]  /*0b10*/  NOP ;  /* 0x0000000000007918 */ /* 0x004fe20000000000 */
.L_x_13:
[----:B------:R-:W2:Y:S01]  /*0b20*/  SHFL.IDX PT, R2, R85, RZ, 0x1f ;  /* 0x00001fff55027589 */ /* 0x000ea200000e0000 */
[----:B------:R-:W-:Y:S01]  /*0b30*/  NOP ;  /* 0x0000000000007918 */ /* 0x000fe20000000000 */
[----:B--2---:R-:W-:-:S13]  /*0b40*/  ISETP.NE.AND P0, PT, R2, 0x5, PT ;  /* 0x000000050200780c */ /* 0x004fda0003f05270 */
[----:B------:R-:W-:Y:S05]  /*0b50*/  @P0 BRA `(.L_x_14) ;  /* 0x0000000000580947 */ /* 0x000fea0003800000 */
[----:B-1----:R-:W1:Y:S01]  /*0b60*/  S2UR UR4, SR_CgaCtaId ;  /* 0x00000000000479c3 */ /* 0x002e620000008800 */
        /* <DEDUP_REMOVED lines=16> */
[----:B------:R2:W1:Y:S01]  /*0c70*/  SYNCS.EXCH.64 URZ, [UR4+0xe0], UR8 ;  /* 0x0000e00804ff75b2 */ /* 0x0004620008000100 */
[----:B------:R2:W1:Y:S01]  /*0c80*/  SYNCS.EXCH.64 URZ, [UR4+0x100], UR6 ;  /* 0x0001000604ff75b2 */ /* 0x0004620008000100 */
[----:B------:R2:W1:Y:S01]  /*0c90*/  SYNCS.EXCH.64 URZ, [UR4+0xe8], UR8 ;  /* 0x0000e80804ff75b2 */ /* 0x0004620008000100 */
[----:B------:R2:W1:Y:S02]  /*0ca0*/  SYNCS.EXCH.64 URZ, [UR4+0x108], UR6 ;  /* 0x0001080604ff75b2 */ /* 0x0004640008000100 */
[----:B--2---:R-:W-:Y:S01]  /*0cb0*/  NOP ;  /* 0x0000000000007918 */ /* 0x004fe20000000000 */
.L_x_14:
[----:B------:R-:W2:Y:S01]  /*0cc0*/  SHFL.IDX PT, R2, R85, RZ, 0x1f ;  /* 0x00001fff55027589 */ /* 0x000ea200000e0000 */
[----:B------:R-:W-:Y:S01]  /*0cd0*/  NOP ;  /* 0x0000000000007918 */ /* 0x000fe20000000000 */
[----:B--2---:R-:W-:-:S13]  /*0ce0*/  ISETP.NE.AND P0, PT, R2, 0x3, PT ;  /* 0x000000030200780c */ /* 0x004fda0003f05270 */
[----:B------:R-:W-:Y:S05]  /*0cf0*/  @P0 BRA `(.L_x_15) ;  /* 0x0000000000380947 */ /* 0x000fea0003800000 */
[----:B------:R-:W2:Y:S01]  /*0d00*/  S2UR UR5, SR_CgaCtaId ;  /* 0x00000000000579c3 */ /* 0x000ea20000008800 */
[----:B-1----:R-:W-:Y:S01]  /*0d10*/  UMOV UR4, 0x400 ;  /* 0x0000040000047882 */ /* 0x002fe20000000000 */
[----:B------:R-:W-:Y:S01]  /*0d20*/  UMOV UR6, 0x20 ;  /* 0x0000002000067882 */ /* 0x000fe20000000000 */
[----:B------:R-:W-:Y:S01]  /*0d30*/  ELECT P0, URZ, PT ;  /* 0x0000000000ff782f */ /* 0x000fe20003800000 */
[----:B------:R-:W-:-:S04]  /*0d40*/  UIADD3 UR6, UPT, UPT, -UR6, 0x100000, URZ ;  /* 0x0010000006067890 */ /* 0x000fc8000fffe1ff */
[----:B------:R-:W-:Y:S02]  /*0d50*/  USHF.L.U32 UR7, UR6, 0xb, URZ ;  /* 0x0000000b06077899 */ /* 0x000fe400080006ff */
[----:B------:R-:W-:Y:S02]  /*0d60*/  USHF.L.U32 UR6, UR6, 0x1, URZ ;  /* 0x0000000106067899 */ /* 0x000fe400080006ff */
[----:B--2---:R-:W-:Y:S01]  /*0d70*/  ULEA UR4, UR5, UR4, 0x18 ;  /* 0x0000000405047291 */ /* 0x004fe2000f8ec0ff */
[----:B------:R-:W1:Y:S11]  /*0d80*/  FENCE.VIEW.ASYNC.S ;  /* 0x00000000000073c6 */ /* 0x000e760000000000 */
[----:B-1----:R2:W1:Y:S01]  /*0d90*/  SYNCS.EXCH.64 URZ, [UR4+0x110], UR6 ;  /* 0x0001100604ff75b2 */ /* 0x0024620008000100 */
[----:B------:R2:W1:Y:S01]  /*0da0*/  SYNCS.EXCH.64 URZ, [UR4+0x120], UR6 ;  /* 0x0001200604ff75b2 */ /* 0x0004620008000100 */
[----:B------:R2:W1:Y:S01]  /*0db0*/  SYNCS.EXCH.64 URZ, [UR4+0x118], UR6 ;  /* 0x0001180604ff75b2 */ /* 0x0004620008000100 */
[----:B------:R2:W1:Y:S02]  /*0dc0*/  SYNCS.EXCH.64 URZ, [UR4+0x128], UR6 ;  /* 0x0001280604ff75b2 */ /* 0x0004640008000100 */
[----:B--2---:R-:W-:Y:S01]  /*0dd0*/  NOP ;  /* 0x0000000000007918 */ /* 0x004fe20000000000 */
.L_x_15:
[----:B-1----:R-:W1:Y:S01]  /*0de0*/  LDCU UR4, c[0x0][0x36c] ;  /* 0x00006d80ff0477ac */ /* 0x002e620008000800 */
[----:B------:R-:W-:Y:S01]  /*0df0*/  ISETP.NE.OR P3, PT, R0, 0x2, !P3 ;  /* 0x000000020000780c */ /* 0x000fe20005f65670 */
[----:B------:R-:W-:Y:S01]  /*0e00*/  NOP ;  /* 0x0000000000007918 */ /* 0x000fe20000000000 */
[----:B------:R-:W-:Y:S01]  /*0e10*/  LOP3.LUT R0, R93, 0x1f, RZ, 0xc0, !PT ;  /* 0x0000001f5d007812 */ /* 0x000fe200078ec0ff */
[----:B------:R-:W-:Y:S02]  /*0e20*/  UISETP.NE.AND UP4, UPT, UR17, URZ, UPT ;  /* 0x000000ff1100728c */ /* 0x000fe4000bf85270 */
[----:B-1----:R-:W-:-:S09]  /*0e30*/  UISETP.EQ.U32.AND UP5, UPT, UR4, 0x1, UPT ;  /* 0x000000010400788c */ /* 0x002fd2000bfa2070 */
[----:B------:R-:W-:Y:S05]  /*0e40*/  BRA.U !UP5, `(.L_x_16) ;  /* 0x000000010d087547 */ /* 0x000fea000b800000 */
[----:B---34-:R-:W-:Y:S01]  /*0e50*/  UCGABAR_ARV ;  /* 0x00000000000079c7 */ /* 0x018fe20008000000 */
[----:B------:R-:W-:Y:S05]  /*0e60*/  BRA `(.L_x_17) ;  /* 0x0000000000047947 */ /* 0x000fea0003800000 */
.L_x_16:
[----:B---34-:R-:W-:Y:S01]  /*0e70*/  NOP ;  /* 0x0000000000007918 */ /* 0x018fe20000000000 */
.L_x_17:
[----:B------:R-:W1:Y:S01]  /*0e80*/  S2UR UR16, SR_CTAID.X ;  /* 0x00000000001079c3 */ /* 0x000e620000002500 */
[----:B------:R-:W-:-:S05]  /*0e90*/  CS2R.32 R3, SR_CgaSize ;  /* 0x0000000000037805 */ /* 0x000fca0000008a00 */
[----:B------:R-:W-:-:S05]  /*0ea0*/  IMAD R3, R3, -0xa0, RZ ;  /* 0xffffff6003037824 */ /* 0x000fca00078e02ff */
[----:B------:R-:W-:-:S14]  /*0eb0*/  R2UR UR5, R3 ;  /* 0x00000000030572ca */ /* 0x000fdc00000e0000 */
[----:B------:R-:W2:Y:S01]  /*0ec0*/  LDCU UR5, c[0x0][UR5+0x2b0] ;  /* 0x00005600050577ac */ /* 0x000ea20008000800 */
[----:B------:R-:W-:-:S05]  /*0ed0*/  CS2R.32 R3, SR_CgaSize ;  /* 0x0000000000037805 */ /* 0x000fca0000008a00 */
[----:B------:R-:W-:-:S05]  /*0ee0*/  IMAD R3, R3, -0xa0, RZ ;  /* 0xffffff6003037824 */ /* 0x000fca00078e02ff */
[----:B------:R-:W-:-:S14]  /*0ef0*/  R2UR UR4, R3 ;  /* 0x00000000030472ca */ /* 0x000fdc00000e0000 */
[----:B------:R-:W3:Y:S01]  /*0f00*/  LDCU UR4, c[0x0][UR4+0x2b4] ;  /* 0x00005680040477ac */ /* 0x000ee20008000800 */
[----:B------:R-:W4:Y:S01]  /*0f10*/  S2UR UR20, SR_CTAID.Y ;  /* 0x00000000001479c3 */ /* 0x000f220000002600 */
[----:B------:R-:W-:-:S05]  /*0f20*/  CS2R.32 R3, SR_CgaSize ;  /* 0x0000000000037805 */ /* 0x000fca0000008a00 */
[----:B------:R-:W-:-:S05]  /*0f30*/  IMAD R3, R3, -0xa0, RZ ;  /* 0xffffff6003037824 */ /* 0x000fca00078e02ff */
[----:B------:R-:W-:-:S14]  /*0f40*/  R2UR UR59, R3 ;  /* 0x00000000033b72ca */ /* 0x000fdc00000e0000 */
[----:B------:R-:W3:Y:S01]  /*0f50*/  LDCU UR59, c[0x0][UR59+0x2a0] ;  /* 0x000054003b3b77ac */ /* 0x000ee20008000800 */
[----:B------:R-:W-:-:S05]  /*0f60*/  CS2R.32 R3, SR_CgaSize ;  /* 0x0000000000037805 */ /* 0x000fca0000008a00 */
[----:B------:R-:W-:-:S05]  /*0f70*/  IMAD R3, R3, -0xa0, RZ ;  /* 0xffffff6003037824 */ /* 0x000fca00078e02ff */
[----:B------:R-:W-:-:S14]  /*0f80*/  R2UR UR62, R3 ;  /* 0x00000000033e72ca */ /* 0x000fdc00000e0000 */
[----:B------:R-:W3:Y:S01]  /*0f90*/  LDCU UR62, c[0x0][UR62+0x2a4] ;  /* 0x000054803e3e77ac */ /* 0x000ee20008000800 */
[----:B------:R-:W3:Y:S01]  /*0fa0*/  S2UR UR7, SR_CgaCtaId ;  /* 0x00000000000779c3 */ /* 0x000ee20000008800 */
[----:B------:R-:W3:Y:S01]  /*0fb0*/  LDCU UR21, c[0x0][0xb24] ;  /* 0x00016480ff1577ac */ /* 0x000ee20008000800 */
[----:B------:R-:W3:Y:S01]  /*0fc0*/  LDCU UR42, c[0x0][0xb24] ;  /* 0x00016480ff2a77ac */ /* 0x000ee20008000800 */
[----:B-1----:R-:W-:Y:S01]  /*0fd0*/  I2FP.F32.U32 R3, UR16 ;  /* 0x0000001000037c45 */ /* 0x002fe20008201000 */
[----:B------:R-:W1:Y:S04]  /*0fe0*/  LDCU UR29, c[0x0][0xb30] ;  /* 0x00016600ff1d77ac */ /* 0x000e680008000800 */
[----:B--2---:R-:W-:Y:S01]  /*0ff0*/  FMUL R3, R3, UR5 ;  /* 0x0000000503037c20 */ /* 0x004fe20008400000 */
[----:B------:R-:W-:Y:S01]  /*1000*/  UMOV UR34, 0x11 ;  /* 0x0000001100227882 */ /* 0x000fe20000000000 */
[----:B----4-:R-:W-:-:S04]  /*1010*/  I2FP.F32.U32 R2, UR20 ;  /* 0x0000001400027c45 */ /* 0x010fc80008201000 */
[----:B------:R-:W2:Y:S01]  /*1020*/  F2I.U32.TRUNC.NTZ R3, R3 ;  /* 0x0000000300037305 */ /* 0x000ea2000020f000 */
[----:B---3--:R-:W-:Y:S01]  /*1030*/  FMUL R2, R2, UR4 ;  /* 0x0000000402027c20 */ /* 0x008fe20008400000 */
[----:B------:R-:W-:Y:S02]  /*1040*/  ULOP3.LUT UR5, UR7, 0x4, URZ, 0xc0, !UPT ;  /* 0x0000000407057892 */ /* 0x000fe4000f8ec0ff */
[----:B------:R-:W-:-:S04]  /*1050*/  ULOP3.LUT UR49, UR7, 0x3, URZ, 0xc0, !UPT ;  /* 0x0000000307317892 */ /* 0x000fc8000f8ec0ff */
[----:B------:R-:W3:Y:S01]  /*1060*/  F2I.U32.TRUNC.NTZ R2, R2 ;  /* 0x0000000200027305 */ /* 0x000ee2000020f000 */
[----:B------:R-:W-:Y:S02]  /*1070*/  UISETP.GT.U32.AND UP0, UPT, UR5, 0xffff, UPT ;  /* 0x0000ffff0500788c */ /* 0x000fe4000bf04070 */
[----:B------:R-:W-:Y:S02]  /*1080*/  UISETP.GT.U32.AND UP1, UPT, UR49, 0xffff, UPT ;  /* 0x0000ffff3100788c */ /* 0x000fe4000bf24070 */
[----:B------:R-:W-:Y:S01]  /*1090*/  USEL UR26, UR5, 0xffff, !UP0 ;  /* 0x0000ffff051a7887 */ /* 0x000fe2000c000000 */
[----:B--2---:R-:W-:Y:S01]  /*10a0*/  R2UR UR4, R3 ;  /* 0x00000000030472ca */ /* 0x004fe200000e0000 */
[----:B------:R-:W-:Y:S02]  /*10b0*/  USHF.R.U32.HI UR32, URZ, 0x2, UR7 ;  /* 0x00000002ff207899 */ /* 0x000fe40008011607 */
[----:B------:R-:W-:Y:S02]  /*10c0*/  USHF.L.U32 UR31, UR7, 0xa, URZ ;  /* 0x0000000a071f7899 */ /* 0x000fe400080006ff */
[----:B------:R-:W-:-:S02]  /*10d0*/  USHF.L.U32 UR30, UR7, 0xc, URZ ;  /* 0x0000000c071e7899 */ /* 0x000fc400080006ff */
[----:B------:R-:W-:Y:S01]  /*10e0*/  USEL UR27, UR49, 0xffff, !UP1 ;  /* 0x0000ffff311b7887 */ /* 0x000fe2000c800000 */
[----:B---3--:R-:W-:Y:S02]  /*10f0*/  R2UR UR6, R2 ;  /* 0x00000000020672ca */ /* 0x008fe400000e0000 */
[----:B------:R-:W-:-:S03]  /*1100*/  PRMT R2, RZ, 0x7610, R2 ;  /* 0x00007610ff027816 */ /* 0x000fc60000000002 */
[----:B------:R-:W-:-:S04]  /*1110*/  UIADD3 UR5, UPT, UPT, -UR4, URZ, URZ ;  /* 0x000000ff04057290 */ /* 0x000fc8000fffe1ff */
[----:B------:R-:W-:-:S04]  /*1120*/  UIMAD UR59, UR59, UR5, UR16 ;  /* 0x000000053b3b72a4 */ /* 0x000fc8000f8e0210 */
[----:B------:R-:W-:-:S04]  /*1130*/  UIADD3 UR4, UPT, UPT, -UR6, URZ, URZ ;  /* 0x000000ff06047290 */ /* 0x000fc8000fffe1ff */
[----:B------:R-:W-:Y:S01]  /*1140*/  UIMAD UR62, UR62, UR4, UR20 ;  /* 0x000000043e3e72a4 */ /* 0x000fe2000f8e0214 */
[----:B-1----:R-:W-:Y:S11]  /*1150*/  BRA.U UP4, `(.L_x_18) ;  /* 0x00000001046c7547 */ /* 0x002ff6000b800000 */
[----:B------:R-:W-:Y:S02]  /*1160*/  UISETP.NE.AND UP0, UPT, UR62, URZ, UPT ;  /* 0x000000ff3e00728c */ /* 0x000fe4000bf05270 */
[----:B------:R-:W-:Y:S02]  /*1170*/  UISETP.NE.AND UP1, UPT, UR62, 0x1, UPT ;  /* 0x000000013e00788c */ /* 0x000fe4000bf25270 */
[----:B------:R-:W-:Y:S02]  /*1180*/  UISETP.NE.AND UP2, UPT, UR59, URZ, UP0 ;  /* 0x000000ff3b00728c */ /* 0x000fe40008745270 */
[----:B------:R-:W-:Y:S02]  /*1190*/  USEL UR4, URZ, 0x10, UP1 ;  /* 0x00000010ff047887 */ /* 0x000fe40008800000 */
[----:B------:R-:W-:Y:S02]  /*11a0*/  USEL UR11, URZ, 0x1, UP2 ;  /* 0x00000001ff0b7887 */ /* 0x000fe40009000000 */
[----:B------:R-:W-:-:S02]  /*11b0*/  UISETP.NE.AND UP2, UPT, UR59, URZ, UPT ;  /* 0x000000ff3b00728c */ /* 0x000fc4000bf45270 */
[----:B------:R-:W-:Y:S02]  /*11c0*/  USEL UR5, URZ, 0x2, UP0 ;  /* 0x00000002ff057887 */ /* 0x000fe40008000000 */
[----:B------:R-:W-:Y:S02]  /*11d0*/  USEL UR9, UR4, 0x10, UP2 ;  /* 0x0000001004097887 */ /* 0x000fe40009000000 */
[----:B------:R-:W-:Y:S02]  /*11e0*/  UISETP.NE.AND UP2, UPT, UR59, 0x1, UPT ;  /* 0x000000013b00788c */ /* 0x000fe4000bf45270 */
[----:B------:R-:W-:Y:S02]  /*11f0*/  USEL UR4, URZ, 0x20, UP1 ;  /* 0x00000020ff047887 */ /* 0x000fe40008800000 */
[----:B------:R-:W-:Y:S02]  /*1200*/  USEL UR7, UR5, 0x2, UP2 ;  /* 0x0000000205077887 */ /* 0x000fe40009000000 */
[----:B------:R-:W-:-:S02]  /*1210*/  USEL UR10, UR4, 0x20, UP2 ;  /* 0x00000020040a7887 */ /* 0x000fc40009000000 */
[----:B------:R-:W-:Y:S02]  /*1220*/  UISETP.NE.AND UP2, UPT, UR59, 0x2, UPT ;  /* 0x000000023b00788c */ /* 0x000fe4000bf45270 */
[----:B------:R-:W-:Y:S02]  /*1230*/  USEL UR6, URZ, 0x4, UP0 ;  /* 0x00000004ff067887 */ /* 0x000fe40008000000 */
[----:B------:R-:W-:Y:S02]  /*1240*/  USEL UR4, URZ, 0x8, UP0 ;  /* 0x00000008ff047887 */ /* 0x000fe40008000000 */
[----:B------:R-:W-:Y:S02]  /*1250*/  USEL UR5, URZ, 0x40, UP1 ;  /* 0x00000040ff057887 */ /* 0x000fe40008800000 */
[----:B------:R-:W-:Y:S02]  /*1260*/  USEL UR8, UR6, 0x4, UP2 ;  /* 0x0000000406087887 */ /* 0x000fe40009000000 */
[----:B------:R-:W-:-:S02]  /*1270*/  UISETP.NE.AND UP0, UPT, UR59, 0x3, UPT ;  /* 0x000000033b00788c */ /* 0x000fc4000bf05270 */
[----:B------:R-:W-:Y:S02]  /*1280*/  UIADD3 UR6, UPT, UPT, UR7, UR9, UR11 ;  /* 0x0000000907067290 */ /* 0x000fe4000fffe00b */
[----:B------:R-:W-:Y:S02]  /*1290*/  USEL UR7, UR5, 0x40, UP2 ;  /* 0x0000004005077887 */ /* 0x000fe40009000000 */
[----:B------:R-:W-:Y:S02]  /*12a0*/  USEL UR12, URZ, 0x80, UP1 ;  /* 0x00000080ff0c7887 */ /* 0x000fe40008800000 */
[----:B------:R-:W-:Y:S02]  /*12b0*/  USEL UR4, UR4, 0x8, UP0 ;  /* 0x0000000804047887 */ /* 0x000fe40008000000 */
[----:B------:R-:W-:Y:S02]  /*12c0*/  UIADD3 UR5, UPT, UPT, UR8, UR10, UR6 ;  /* 0x0000000a08057290 */ /* 0x000fe4000fffe006 */
[----:B------:R-:W-:-:S02]  /*12d0*/  USEL UR6, UR12, 0x80, UP0 ;  /* 0x000000800c067887 */ /* 0x000fc40008000000 */
[----:B------:R-:W-:-:S04]  /*12e0*/  UIADD3 UR4, UPT, UPT, UR4, UR7, UR5 ;  /* 0x0000000704047290 */ /* 0x000fc8000fffe005 */
[----:B------:R-:W-:-:S06]  /*12f0*/  UIADD3 UR4, UPT, UPT, UR4, UR6, URZ ;  /* 0x0000000604047290 */ /* 0x000fcc000fffe0ff */
[----:B------:R-:W-:-:S07]  /*1300*/  MOV R2, UR4 ;  /* 0x0000000400027c02 */ /* 0x000fce0008000f00 */
.L_x_18:
[----:B------:R-:W1:Y:S01]  /*1310*/  S2UR UR36, SR_CTAID.Z ;  /* 0x00000000002479c3 */ /* 0x000e620000002700 */
[----:B------:R-:W-:Y:S01]  /*1320*/  UISETP.GE.AND UP0, UPT, UR21, 0x1, UPT ;  /* 0x000000011500788c */ /* 0x000fe2000bf06270 */
[----:B------:R-:W-:-:S08]  /*1330*/  UMOV UR33, 0xf ;  /* 0x0000000f00217882 */ /* 0x000fd00000000000 */
[----:B------:R-:W-:Y:S05]  /*1340*/  BRA.U !UP0, `(.L_x_19) ;  /* 0x0000000108d47547 */ /* 0x000fea000b800000 */
[----:B------:R-:W2:Y:S01]  /*1350*/  LDCU.128 UR12, c[0x0][0xb10] ;  /* 0x00016200ff0c77ac */ /* 0x000ea20008000c00 */
[----:B------:R-:W3:Y:S01]  /*1360*/  LDCU UR6, c[0x0][0x370] ;  /* 0x00006e00ff0677ac */ /* 0x000ee20008000800 */
[----:B------:R-:W4:Y:S01]  /*1370*/  LDCU UR5, c[0x0][0x374] ;  /* 0x00006e80ff0577ac */ /* 0x000f220008000800 */
[----:B------:R-:W1:Y:S01]  /*1380*/  LDCU UR28, c[0x0][0xb0c] ;  /* 0x00016180ff1c77ac */ /* 0x000e620008000800 */
[----:B------:R-:W1:Y:S01]  /*1390*/  LDCU UR4, c[0x0][0xb20] ;  /* 0x00016400ff0477ac */ /* 0x000e620008000800 */
[----:B------:R-:W1:Y:S01]  /*13a0*/  LDCU.64 UR8, c[0x0][0xb28] ;  /* 0x00016500ff0877ac */ /* 0x000e620008000a00 */
[----:B--2---:R-:W-:Y:S02]  /*13b0*/  UISETP.NE.AND UP0, UPT, UR14, 0x1, UPT ;  /* 0x000000010e00788c */ /* 0x004fe4000bf05270 */
[----:B----4-:R-:W-:Y:S02]  /*13c0*/  UIMAD.WIDE.U32 UR10, UR5, UR15, URZ ;  /* 0x0000000f050a72a5 */ /* 0x010fe4000f8e00ff */
[----:B---3--:R-:W-:-:S02]  /*13d0*/  UIMAD.WIDE.U32 UR22, UR6, UR12, URZ ;  /* 0x0000000c061672a5 */ /* 0x008fc4000f8e00ff */
[----:B-1----:R-:W-:Y:S02]  /*13e0*/  UISETP.NE.AND UP1, UPT, UR28, 0x1, UPT ;  /* 0x000000011c00788c */ /* 0x002fe4000bf25270 */
[----:B------:R-:W-:Y:S01]  /*13f0*/  UISETP.NE.AND UP2, UPT, UR21, 0x1, UPT ;  /* 0x000000011500788c */ /* 0x000fe2000bf45270 */
[----:B------:R-:W-:Y:S02]  /*1400*/  UMOV UR10, UR11 ;  /* 0x0000000b000a7c82 */ /* 0x000fe40008000000 */
[----:B------:R-:W-:Y:S01]  /*1410*/  UMOV UR22, UR23 ;  /* 0x0000001700167c82 */ /* 0x000fe20008000000 */
[----:B------:R-:W-:Y:S02]  /*1420*/  @UP0 USHF.R.U32.HI UR5, URZ, UR4, UR10 ;  /* 0x00000004ff050299 */ /* 0x000fe4000801160a */
[----:B------:R-:W-:Y:S02]  /*1430*/  UIMAD.WIDE.U32 UR24, UR20, UR15, URZ ;  /* 0x0000000f141872a5 */ /* 0x000fe4000f8e00ff */
[----:B------:R-:W-:-:S02]  /*1440*/  UIMAD.WIDE.U32 UR10, UR5, UR8, URZ ;  /* 0x00000008050a72a5 */ /* 0x000fc4000f8e00ff */
[----:B------:R-:W-:Y:S02]  /*1450*/  @UP1 USHF.R.U32.HI UR6, URZ, UR13, UR22 ;  /* 0x0000000dff061299 */ /* 0x000fe40008011616 */
[----:B------:R-:W-:Y:S02]  /*1460*/  UIMAD.WIDE.U32 UR18, UR16, UR12, URZ ;  /* 0x0000000c101272a5 */ /* 0x000fe4000f8e00ff */
[----:B------:R-:W-:Y:S01]  /*1470*/  UIMAD.WIDE.U32 UR22, UR6, UR8, URZ ;  /* 0x00000008061672a5 */ /* 0x000fe2000f8e00ff */
[----:B------:R-:W-:Y:S01]  /*1480*/  UMOV UR24, UR25 ;  /* 0x0000001900187c82 */ /* 0x000fe20008000000 */
[----:B------:R-:W-:Y:S01]  /*1490*/  UMOV UR10, UR11 ;  /* 0x0000000b000a7c82 */ /* 0x000fe20008000000 */
[----:B------:R-:W-:Y:S02]  /*14a0*/  USHF.R.U32.HI UR24, URZ, UR4, UR24 ;  /* 0x00000004ff187299 */ /* 0x000fe40008011618 */
[----:B------:R-:W-:Y:S02]  /*14b0*/  @UP2 USHF.R.U32.HI UR5, URZ, UR9, UR10 ;  /* 0x00000009ff052299 */ /* 0x000fe4000801160a */
[----:B------:R-:W-:Y:S01]  /*14c0*/  UMOV UR7, UR23 ;  /* 0x0000001700077c82 */ /* 0x000fe20008000000 */
[----:B------:R-:W-:Y:S01]  /*14d0*/  UMOV UR18, UR19 ;  /* 0x0000001300127c82 */ /* 0x000fe20008000000 */
[----:B------:R-:W-:-:S02]  /*14e0*/  @UP2 USHF.R.U32.HI UR6, URZ, UR9, UR7 ;  /* 0x00000009ff062299 */ /* 0x000fc40008011607 */
[----:B------:R-:W-:Y:S02]  /*14f0*/  USHF.R.U32.HI UR18, URZ, UR13, UR18 ;  /* 0x0000000dff127299 */ /* 0x000fe40008011612 */
[----:B------:R-:W-:Y:S02]  /*1500*/  USEL UR4, UR20, UR24, !UP0 ;  /* 0x0000001814047287 */ /* 0x000fe4000c000000 */
[----:B------:R-:W-:Y:S02]  /*1510*/  UIMAD UR7, UR5, UR21, URZ ;  /* 0x00000015050772a4 */ /* 0x000fe4000f8e02ff */
[----:B------:R-:W-:Y:S02]  /*1520*/  USEL UR5, UR16, UR18, !UP1 ;  /* 0x0000001210057287 */ /* 0x000fe4000c800000 */
[----:B------:R-:W-:Y:S02]  /*1530*/  UIMAD UR12, UR6, UR21, URZ ;  /* 0x00000015060c72a4 */ /* 0x000fe4000f8e02ff */
[----:B------:R-:W-:-:S02]  /*1540*/  UISETP.GE.AND UP0, UPT, UR4, UR7, UPT ;  /* 0x000000070400728c */ /* 0x000fc4000bf06270 */
[----:B------:R-:W-:Y:S02]  /*1550*/  UIMAD.WIDE.U32 UR10, UR4, UR8, URZ ;  /* 0x00000008040a72a5 */ /* 0x000fe4000f8e00ff */
[----:B------:R-:W-:Y:S02]  /*1560*/  UISETP.GE.OR UP0, UPT, UR5, UR12, UP0 ;  /* 0x0000000c0500728c */ /* 0x000fe40008706670 */
[----:B------:R-:W-:Y:S02]  /*1570*/  UIMAD.WIDE.U32 UR12, UR5, UR8, URZ ;  /* 0x00000008050c72a5 */ /* 0x000fe4000f8e00ff */
[----:B------:R-:W-:Y:S01]  /*1580*/  UIADD3 UR10, UPT, UPT, -UR4, URZ, URZ ;  /* 0x000000ff040a7290 */ /* 0x000fe2000fffe1ff */
[----:B------:R-:W-:Y:S01]  /*1590*/  UMOV UR8, UR11 ;  /* 0x0000000b00087c82 */ /* 0x000fe20008000000 */
[----:B------:R-:W-:Y:S02]  /*15a0*/  UIADD3 UR11, UPT, UPT, -UR5, URZ, URZ ;  /* 0x000000ff050b7290 */ /* 0x000fe4000fffe1ff */
[----:B------:R-:W-:-:S03]  /*15b0*/  USHF.R.U32.HI UR8, URZ, UR9, UR8 ;  /* 0x00000009ff087299 */ /* 0x000fc60008011608 */
[----:B------:R-:W-:Y:S01]  /*15c0*/  @!UP0 UMOV UR7, UR13 ;  /* 0x0000000d00078c82 */ /* 0x000fe20008000000 */
[----:B------:R-:W-:Y:S02]  /*15d0*/  UIMAD UR20, UR14, UR10, UR20 ;  /* 0x0000000a0e1472a4 */ /* 0x000fe4000f8e0214 */
[----:B------:R-:W-:Y:S02]  /*15e0*/  USEL UR8, UR4, UR8, !UP2 ;  /* 0x0000000804087287 */ /* 0x000fe4000d000000 */
[----:B------:R-:W-:Y:S02]  /*15f0*/  @!UP0 USHF.R.U32.HI UR7, URZ, UR9, UR7 ;  /* 0x00000009ff078299 */ /* 0x000fe40008011607 */
[----:B------:R-:W-:Y:S02]  /*1600*/  UIADD3 UR9, UPT, UPT, -UR8, URZ, URZ ;  /* 0x000000ff08097290 */ /* 0x000fe4000fffe1ff */
[----:B------:R-:W-:Y:S02]  /*1610*/  @!UP0 USEL UR7, UR5, UR7, !UP2 ;  /* 0x0000000705078287 */ /* 0x000fe4000d000000 */
[----:B------:R-:W-:-:S02]  /*1620*/  UIMAD UR9, UR21, UR9, UR4 ;  /* 0x00000009150972a4 */ /* 0x000fc4000f8e0204 */
[----:B------:R-:W-:Y:S02]  /*1630*/  @!UP0 UIADD3 UR8, UPT, UPT, UR8, -UR7, URZ ;  /* 0x8000000708088290 */ /* 0x000fe4000fffe0ff */
[----:B------:R-:W-:Y:S02]  /*1640*/  @!UP0 UIMAD UR6, UR9, UR6, UR7 ;  /* 0x00000006090682a4 */ /* 0x000fe4000f8e0207 */
[----:B------:R-:W-:Y:S02]  /*1650*/  @!UP0 UIMAD UR4, UR8, UR21, UR5 ;  /* 0x00000015080482a4 */ /* 0x000fe4000f8e0205 */
[----:B------:R-:W-:Y:S02]  /*1660*/  UIMAD UR16, UR28, UR11, UR16 ;  /* 0x0000000b1c1072a4 */ /* 0x000fe4000f8e0210 */
[----:B------:R-:W-:Y:S01]  /*1670*/  UIMAD UR20, UR4, UR14, UR20 ;  /* 0x0000000e041472a4 */ /* 0x000fe2000f8e0214 */
[----:B------:R-:W-:Y:S02]  /*1680*/  @!UP0 UMOV UR5, UR6 ;  /* 0x0000000600058c82 */ /* 0x000fe40008000000 */
[----:B------:R-:W-:-:S12]  /*1690*/  UIMAD UR16, UR5, UR28, UR16 ;  /* 0x0000001c051072a4 */ /* 0x000fd8000f8e0210 */
.L_x_19:
[----:B------:R-:W-:Y:S02]  /*16a0*/  UISETP.NE.AND UP1, UPT, UR29, 0x1, UPT ;  /* 0x000000011d00788c */ /* 0x000fe4000bf25270 */
[----:B------:R-:W-:Y:S02]  /*16b0*/  ULOP3.LUT UR27, UR27, 0xffff, URZ, 0xc0, !UPT ;  /* 0x0000ffff1b1b7892 */ /* 0x000fe4000f8ec0ff */
[----:B------:R-:W-:Y:S02]  /*16c0*/  ULOP3.LUT UR26, UR26, 0xffff, URZ, 0xc0, !UPT ;  /* 0x0000ffff1a1a7892 */ /* 0x000fe4000f8ec0ff */
[----:B------:R-:W-:Y:S02]  /*16d0*/  UISETP.NE.AND UP0, UPT, UR17, 0x2, UPT ;  /* 0x000000021100788c */ /* 0x000fe4000bf05270 */
[----:B------:R-:W-:Y:S02]  /*16e0*/  ULOP3.LUT UR31, UR31, 0x1000, URZ, 0xc0, !UPT ;  /* 0x000010001f1f7892 */ /* 0x000fe4000f8ec0ff */
[----:B------:R-:W-:-:S02]  /*16f0*/  ULOP3.LUT UR30, UR30, 0x3000, URZ, 0xc0, !UPT ;  /* 0x000030001e1e7892 */ /* 0x000fc4000f8ec0ff */
[----:B------:R-:W-:Y:S02]  /*1700*/  USHF.L.U32 UR27, UR34, UR27, URZ ;  /* 0x0000001b221b7299 */ /* 0x000fe400080006ff */
[----:B------:R-:W-:Y:S01]  /*1710*/  USHF.L.U32 UR26, UR33, UR26, URZ ;  /* 0x0000001a211a7299 */ /* 0x000fe200080006ff */
[----:B------:R-:W-:Y:S11]  /*1720*/  BRA.U UP1, `(.L_x_20) ;  /* 0x0000000101447547 */ /* 0x000ff6000b800000 */
[----:B------:R-:W2:Y:S01]  /*1730*/  LDCU.128 UR8, c[0x0][0xb10] ;  /* 0x00016200ff0877ac */ /* 0x000ea20008000c00 */
[----:B------:R-:W3:Y:S01]  /*1740*/  LDCU UR12, c[0x0][0xb0c] ;  /* 0x00016180ff0c77ac */ /* 0x000ee20008000800 */
[----:B------:R-:W4:Y:S01]  /*1750*/  LDCU UR13, c[0x0][0xb20] ;  /* 0x00016400ff0d77ac */ /* 0x000f220008000800 */
[----:B--2---:R-:W-:Y:S02]  /*1760*/  UIMAD.WIDE.U32 UR6, UR16, UR8, URZ ;  /* 0x00000008100672a5 */ /* 0x004fe4000f8e00ff */
[----:B------:R-:W-:Y:S02]  /*1770*/  UIMAD.WIDE.U32 UR4, UR20, UR11, URZ ;  /* 0x0000000b140472a5 */ /* 0x000fe4000f8e00ff */
[----:B---3--:R-:W-:Y:S02]  /*1780*/  UISETP.NE.AND UP2, UPT, UR12, 0x1, UPT ;  /* 0x000000010c00788c */ /* 0x008fe4000bf45270 */
[----:B------:R-:W-:Y:S01]  /*1790*/  UISETP.NE.AND UP1, UPT, UR10, 0x1, UPT ;  /* 0x000000010a00788c */ /* 0x000fe2000bf25270 */
[----:B------:R-:W-:-:S02]  /*17a0*/  UMOV UR6, UR7 ;  /* 0x0000000700067c82 */ /* 0x000fc40008000000 */
[----:B------:R-:W-:Y:S01]  /*17b0*/  UMOV UR4, UR5 ;  /* 0x0000000500047c82 */ /* 0x000fe20008000000 */
[----:B------:R-:W-:Y:S02]  /*17c0*/  USHF.R.U32.HI UR6, URZ, UR9, UR6 ;  /* 0x00000009ff067299 */ /* 0x000fe40008011606 */
[----:B----4-:R-:W-:Y:S02]  /*17d0*/  USHF.R.U32.HI UR4, URZ, UR13, UR4 ;  /* 0x0000000dff047299 */ /* 0x010fe40008011604 */
[----:B------:R-:W-:Y:S02]  /*17e0*/  USEL UR5, UR16, UR6, !UP2 ;  /* 0x0000000610057287 */ /* 0x000fe4000d000000 */
[----:B------:R-:W-:-:S04]  /*17f0*/  USEL UR4, UR20, UR4, !UP1 ;  /* 0x0000000414047287 */ /* 0x000fc8000c800000 */
[----:B------:R-:W-:Y:S02]  /*1800*/  UIADD3 UR6, UPT, UPT, UR5, -UR4, URZ ;  /* 0x8000000405067290 */ /* 0x000fe4000fffe0ff */
[----:B------:R-:W-:Y:S02]  /*1810*/  UIADD3 UR4, UPT, UPT, -UR5, UR4, URZ ;  /* 0x0000000405047290 */ /* 0x000fe4000fffe1ff */
[----:B------:R-:W-:Y:S02]  /*1820*/  UIMAD UR20, UR6, UR10, UR20 ;  /* 0x0000000a061472a4 */ /* 0x000fe4000f8e0214 */
[----:B------:R-:W-:-:S12]  /*1830*/  UIMAD UR16, UR4, UR12, UR16 ;  /* 0x0000000c041072a4 */ /* 0x000fd8000f8e0210 */
.L_x_20:
[----:B------:R-:W-:Y:S05]  /*1840*/  BRA.U !UP5, `(.L_x_21) ;  /* 0x000000010d0c7547 */ /* 0x000fea000b800000 */
[----:B------:R-:W-:Y:S01]  /*1850*/  UCGABAR_WAIT ;  /* 0x0000000000007dc7 */ /* 0x000fe20008000000 */
[----:B------:R-:W-:Y:S01]  /*1860*/  CCTL.IVALL ;  /* 0x00000000ff00798f */ /* 0x000fe20002000000 */
[----:B------:R-:W-:Y:S05]  /*1870*/  BRA `(.L_x_22) ;  /* 0x0000000000047947 */ /* 0x000fea0003800000 */
.L_x_21:
[----:B------:R-:W-:Y:S06]  /*1880*/  BAR.SYNC.DEFER_BLOCKING 0x0 ;  /* 0x0000000000007b1d */ /* 0x000fec0000010000 */
.L_x_22:
[----:B------:R-:W-:Y:S05]  /*1890*/  BRA.U UP0, `(.L_x_23) ;  /* 0x0000001500547547 */ /* 0x000fea000b800000 */
[----:B------:R-:W2:Y:S01]  /*18a0*/  LDCU UR7, c[0x0][0x38c] ;  /* 0x00007180ff0777ac */ /* 0x000ea20008000800 */
[----:B------:R-:W3:Y:S01]  /*18b0*/  S2UR UR8, SR_CgaCtaId ;  /* 0x00000000000879c3 */ /* 0x000ee20000008800 */
[----:B------:R-:W-:Y:S01]  /*18c0*/  PLOP3.LUT P1, PT, PT, PT, UP3, 0x80, 0x8 ;  /* 0x000000000008781c */ /* 0x000fe20003f2f038 */
[----:B------:R-:W-:Y:S01]  /*18d0*/  IMAD.MOV.U32 R12, RZ, RZ, 0x1 ;  /* 0x00000001ff0c7424 */ /* 0x000fe200078e00ff */
[----:B------:R-:W-:Y:S01]  /*18e0*/  UMOV UR21, 0x400 ;  /* 0x0000040000157882 */ /* 0x000fe20000000000 */
[----:B------:R-:W-:Y:S01]  /*18f0*/  UISETP.NE.AND UP1, UPT, UR17, URZ, UPT ;  /* 0x000000ff1100728c */ /* 0x000fe2000bf25270 */
[----:B------:R-:W-:Y:S01]  /*1900*/  ISETP.EQ.OR P2, PT, R0, RZ, P3 ;  /* 0x000000ff0000720c */ /* 0x000fe20001f42670 */
[----:B------:R-:W-:Y:S01]  /*1910*/  USHF.L.U32 UR5, UR32, 0x5, URZ ;  /* 0x0000000520057899 */ /* 0x000fe200080006ff */
[----:B------:R-:W-:Y:S02]  /*1920*/  PLOP3.LUT P1, PT, P1, PT, PT, 0x8, 0x80 ;  /* 0x000000000080781c */ /* 0x000fe40000f2e170 */
[----:B------:R-:W-:Y:S01]  /*1930*/  CS2R R10, SRZ ;  /* 0x00000000000a7805 */ /* 0x000fe2000001ff00 */
[----:B------:R-:W-:Y:S01]  /*1940*/  IMAD.MOV.U32 R9, RZ, RZ, RZ ;  /* 0x000000ffff097224 */ /* 0x000fe200078e00ff */
[----:B------:R-:W4:Y:S01]  /*1950*/  LDCU UR43, c[0x0][0x370] ;  /* 0x00006e00ff2b77ac */ /* 0x000f220008000800 */
[----:B------:R-:W-:Y:S01]  /*1960*/  IMAD.MOV.U32 R8, RZ, RZ, 0x1 ;  /* 0x00000001ff087424 */ /* 0x000fe200078e00ff */
[----:B------:R-:W-:Y:S01]  /*1970*/  USEL UR25, UR38, 0x2, UP1 ;  /* 0x0000000226197887 */ /* 0x000fe20008800000 */
[----:B------:R-:W1:Y:S01]  /*1980*/  LDCU.64 UR28, c[0x0][0x348] ;  /* 0x00006900ff1c77ac */ /* 0x000e620008000a00 */
[----:B--2---:R-:W-:-:S02]  /*1990*/  UIADD3 UR6, UPT, UPT, UR7, 0x7f, URZ ;  /* 0x0000007f07067890 */ /* 0x004fc4000fffe0ff */
[----:B------:R-:W-:Y:S02]  /*19a0*/  UIADD3 UR48, UPT, UPT, UR7, 0xfe, URZ ;  /* 0x000000fe07307890 */ /* 0x000fe4000fffe0ff */
[----:B------:R-:W-:Y:S02]  /*19b0*/  USHF.R.S32.HI UR4, URZ, 0x1f, UR6 ;  /* 0x0000001fff047899 */ /* 0x000fe40008011406 */
[----:B---3--:R-:W-:Y:S02]  /*19c0*/  ULEA UR21, UR8, UR21, 0x18 ;  /* 0x0000001508157291 */ /* 0x008fe4000f8ec0ff */
[----:B------:R-:W-:Y:S02]  /*19d0*/  ULEA.HI UR4, UR4, UR6, URZ, 0x7 ;  /* 0x0000000604047291 */ /* 0x000fe4000f8f38ff */
[----:B------:R-:W-:Y:S02]  /*19e0*/  UIADD3 UR6, UPT, UPT, UR7, -0x1, URZ ;  /* 0xffffffff07067890 */ /* 0x000fe4000fffe0ff */
[----:B------:R-:W-:-:S02]  /*19f0*/  USHF.R.S32.HI UR45, URZ, 0x7, UR4 ;  /* 0x00000007ff2d7899 */ /* 0x000fc40008011404 */
[----:B------:R-:W-:Y:S02]  /*1a00*/  UISETP.GE.U32.AND UP2, UPT, UR6, -0xff, UPT ;  /* 0xffffff010600788c */ /* 0x000fe4000bf46070 */
[----:B------:R-:W-:Y:S01]  /*1a10*/  UISETP.LT.U32.AND UP0, UPT, UR45, 0x8, UPT ;  /* 0x000000082d00788c */ /* 0x000fe2000bf01070 */
[----:B------:R-:W2:Y:S03]  /*1a20*/  LDCU UR41, c[0x0][0x374] ;  /* 0x00006e80ff2977ac */ /* 0x000ea60008000800 */
[----:B------:R-:W-:Y:S02]  /*1a30*/  USEL UR44, UR45, 0x8, UP0 ;  /* 0x000000082d2c7887 */ /* 0x000fe40008000000 */
[----:B------:R-:W-:Y:S02]  /*1a40*/  ULOP3.LUT UR46, UR5, 0x20, URZ, 0xe2, !UPT ;  /* 0x00000020052e7892 */ /* 0x000fe4000f8ee2ff */
[----:B------:R-:W-:-:S02]  /*1a50*/  UIADD3 UR24, UPT, UPT, UR44, -0x1, URZ ;  /* 0xffffffff2c187890 */ /* 0x000fc4000fffe0ff */
[----:B------:R-:W-:Y:S02]  /*1a60*/  @UP2 UIADD3 UR24, UPT, UPT, UR44, URZ, URZ ;  /* 0x000000ff2c182290 */ /* 0x000fe4000fffe0ff */
[----:B------:R-:W-:Y:S02]  /*1a70*/  UIADD3 UR38, UPT, UPT, UR21, 0x4400, UR31 ;  /* 0x0000440015267890 */ /* 0x000fe4000fffe01f */
[----:B------:R-:W-:Y:S02]  /*1a80*/  UIADD3 UR37, UPT, UPT, UR21, 0x14400, UR30 ;  /* 0x0001440015257890 */ /* 0x000fe4000fffe01e */
[----:B------:R-:W-:Y:S02]  /*1a90*/  UIADD3 UR47, UPT, UPT, UR45, -UR44, URZ ;  /* 0x8000002c2d2f7290 */ /* 0x000fe4000fffe0ff */
[----:B------:R-:W-:Y:S01]  /*1aa0*/  UIADD3 UR24, UPT, UPT, UR24, 0x1, URZ ;  /* 0x0000000118187890 */ /* 0x000fe2000fffe0ff */
[----:B-12-4-:R-:W-:-:S11]  /*1ab0*/  UMOV UR7, URZ ;  /* 0x000000ff00077c82 */ /* 0x016fd60008000000 */
.L_x_43:
[----:B-1----:R-:W1:Y:S02]  /*1ac0*/  S2UR UR4, SR_CgaCtaId ;  /* 0x00000000000479c3 */ /* 0x002e640000008800 */
[----:B-1----:R-:W-:-:S09]  /*1ad0*/  UISETP.NE.AND UP0, UPT, UR4, URZ, UPT ;  /* 0x000000ff0400728c */ /* 0x002fd2000bf05270 */
[----:B------:R-:W-:Y:S05]  /*1ae0*/  BRA.U UP0, `(.L_x_24) ;  /* 0x0000000100287547 */ /* 0x000fea000b800000 */
[----:B------:R-:W-:Y:S02]  /*1af0*/  LEA R0, R9, UR21, 0x3 ;  /* 0x0000001509007c11 */ /* 0x000fe4000f8e18ff */
[----:B------:R-:W-:-:S04]  /*1b00*/  SHF.L.U32 R3, R8, 0x1f, RZ ;  /* 0x0000001f08037819 */ /* 0x000fc800000006ff */
[----:B------:R-:W1:Y:S02]  /*1b10*/  SYNCS.PHASECHK.TRANS64.TRYWAIT P0, [R0+URZ+0x120], R3 ;  /* 0x00012003000075a7 */ /* 0x000e6400080011ff */
[----:B-1----:R-:W-:Y:S05]  /*1b20*/  @!P0 BRA `(.L_x_25) ;  /* 0x0000006000888947 */ /* 0x002fea0003800000 */
.L_x_117:
[----:B------:R2:W-:Y:S01]  /*1b30*/  SYNCS.ARRIVE.TRANS64.A1T0 RZ, [R0+URZ+0x110], RZ ;  /* 0x000110ff00ff79a7 */ /* 0x0005e200081000ff */
[----:B------:R-:W-:-:S05]  /*1b40*/  VIADD R9, R9, 0x1 ;  /* 0x0000000109097836 */ /* 0x000fca0000000000 */
[----:B------:R-:W-:-:S04]  /*1b50*/  ISETP.NE.AND P0, PT, R9, 0x2, PT ;  /* 0x000000020900780c */ /* 0x000fc80003f05270 */
[----:B-1----:R-:W-:Y:S02]  /*1b60*/  SEL R3, RZ, 0x1, P0 ;  /* 0x00000001ff037807 */ /* 0x002fe40000000000 */
[----:B------:R-:W-:Y:S02]  /*1b70*/  SEL R9, R9, RZ, P0 ;  /* 0x000000ff09097207 */ /* 0x000fe40000000000 */
[----:B------:R-:W-:-:S07]  /*1b80*/  LOP3.LUT R8, R8, R3, RZ, 0x3c, !PT ;  /* 0x0000000308087212 */ /* 0x000fce00078e3cff */
.L_x_24:
[----:B------:R-:W-:Y:S01]  /*1b90*/  ULEA UR4, UR7, UR21, 0x3 ;  /* 0x0000001507047291 */ /* 0x000fe2000f8e18ff */
[----:B--2---:R-:W-:Y:S01]  /*1ba0*/  SHF.L.U32 R0, R12, 0x1f, RZ ;  /* 0x0000001f0c007819 */ /* 0x004fe200000006ff */
[----:B------:R-:W-:Y:S02]  /*1bb0*/  UISETP.GE.U32.AND UP0, UPT, UR48, 0xff, UPT ;  /* 0x000000ff3000788c */ /* 0x000fe4000bf06070 */
[----:B------:R-:W-:Y:S02]  /*1bc0*/  ULEA UR11, UR20, UR49, 0x2 ;  /* 0x00000031140b7291 */ /* 0x000fe4000f8e10ff */
[----:B------:R-:W-:Y:S02]  /*1bd0*/  ULEA UR35, UR16, UR46, 0x6 ;  /* 0x0000002e10237291 */ /* 0x000fe4000f8e30ff */
[----:B------:R-:W-:Y:S01]  /*1be0*/  USHF.L.U32 UR11, UR11, 0x5, URZ ;  /* 0x000000050b0b7899 */ /* 0x000fe200080006ff */
[----:B------:R1:W2:Y:S01]  /*1bf0*/  SYNCS.PHASECHK.TRANS64.TRYWAIT P0, [UR4+0x40], R0 ;  /* 0x00004000ff0075a7 */ /* 0x0002a20008001104 */
[----:B------:R-:W-:Y:S01]  /*1c00*/  UMOV UR6, URZ ;  /* 0x000000ff00067c82 */ /* 0x000fe20008000000 */
[----:B------:R-:W-:Y:S09]  /*1c10*/  BRA.U !UP0, `(.L_x_26) ;  /* 0x0000000108c07547 */ /* 0x000ff2000b800000 */
[----:B------:R-:W-:Y:S01]  /*1c20*/  UMOV UR13, URZ ;  /* 0x000000ff000d7c82 */ /* 0x000fe20008000000 */
[----:B------:R-:W-:-:S05]  /*1c30*/  UMOV UR4, UR7 ;  /* 0x0000000700047c82 */ /* 0x000fca0008000000 */
.L_x_32:
[----:B------:R-:W-:Y:S01]  /*1c40*/  ULEA UR33, UR4, UR21, 0x3 ;  /* 0x0000001504217291 */ /* 0x000fe2000f8e18ff */
[----:B--2---:R-:W-:Y:S01]  /*1c50*/  @!P3 MOV R2, 0x6000 ;  /* 0x000060000002b802 */ /* 0x004fe20000000f00 */
[----:B--2-4-:R-:W-:Y:S10]  /*1c60*/  @P0 BRA `(.L_x_27) ;  /* 0x00000000000c0947 */ /* 0x014ff40003800000 */
[----:B------:R-:W-:-:S04]  /*1c70*/  SHF.L.U32 R3, R12, 0x1f, RZ ;  /* 0x0000001f0c037819 */ /* 0x000fc800000006ff */
[----:B------:R-:W2:Y:S02]  /*1c80*/  SYNCS.PHASECHK.TRANS64.TRYWAIT P0, [UR33+0x40], R3 ;  /* 0x00004003ff0075a7 */ /* 0x000ea40008001121 */
[----:B--2---:R-:W-:Y:S05]  /*1c90*/  @!P0 BRA `(.L_x_28) ;  /* 0x0000006000408947 */ /* 0x004fea0003800000 */
.L_x_27:
[----:B------:R2:W-:Y:S01]  /*1ca0*/  @!P3 SYNCS.ARRIVE.TRANS64 RZ, [UR33], R2 ;  /* 0x00000002ffffb9a7 */ /* 0x0005e20008000021 */
[----:B------:R-:W-:-:S04]  /*1cb0*/  ULOP3.LUT UR5, UR25, 0x2, URZ, 0xfc, !UPT ;  /* 0x0000000219057892 */ /* 0x000fc8000f8efcff */
[----:B------:R-:W-:-:S09]  /*1cc0*/  UISETP.NE.AND UP0, UPT, UR5, 0x2, UPT ;  /* 0x000000020500788c */ /* 0x000fd2000bf05270 */
[----:B------:R-:W-:Y:S05]  /*1cd0*/  BRA.U UP0, `(.L_x_29) ;  /* 0x0000000100047547 */ /* 0x000fea000b800000 */
[----:B------:R-:W-:Y:S05]  /*1ce0*/  BPT.TRAP 0x1 ;  /* 0x000000040000795c */ /* 0x000fea0000300000 */
.L_x_29:
[----:B------:R-:W-:Y:S04]  /*1cf0*/  BSSY.RECONVERGENT B0, `(.L_x_30) ;  /* 0x0000003000007945 */ /* 0x000fe80003800200 */
[----:B------:R-:W-:Y:S05]  /*1d00*/  @P2 BRA `(.L_x_31) ;  /* 0x0000000000042947 */ /* 0x000fea0003800000 */
[----:B------:R-:W-:Y:S05]  /*1d10*/  BPT.TRAP 0x1 ;  /* 0x000000040000795c */ /* 0x000fea0000300000 */
.L_x_31:
[----:B------:R-:W-:Y:S05]  /*1d20*/  BSYNC.RECONVERGENT B0 ;  /* 0x0000000000007941 */ /* 0x000fea0003800200 */
.L_x_30:
[----:B------:R-:W-:Y:S02]  /*1d30*/  UIADD3 UR5, UPT, UPT, UR4, 0x1, URZ ;  /* 0x0000000104057890 */ /* 0x000fe4000fffe0ff */
[----:B------:R-:W-:Y:S02]  /*1d40*/  ULEA UR32, UR4, UR31, 0xd ;  /* 0x0000001f04207291 */ /* 0x000fe4000f8e68ff */
[----:B------:R-:W-:Y:S02]  /*1d50*/  UISETP.NE.AND UP0, UPT, UR5, 0x8, UPT ;  /* 0x000000080500788c */ /* 0x000fe4000bf05270 */
[----:B------:R-:W-:Y:S02]  /*1d60*/  ULEA UR8, UR4, UR30, 0xe ;  /* 0x0000001e04087291 */ /* 0x000fe4000f8e70ff */
[----:B------:R-:W-:Y:S02]  /*1d70*/  USEL UR6, URZ, 0x1, UP0 ;  /* 0x00000001ff067887 */ /* 0x000fe40008000000 */
[----:B------:R-:W-:-:S02]  /*1d80*/  USEL UR7, UR5, URZ, UP0 ;  /* 0x000000ff05077287 */ /* 0x000fc40008000000 */
[----:B------:R-:W-:Y:S02]  /*1d90*/  UIADD3 UR4, UP0, UPT, UR28, 0x180, URZ ;  /* 0x000001801c047890 */ /* 0x000fe4000ff1e0ff */
[----:B------:R-:W-:Y:S01]  /*1da0*/  ULEA UR5, UR7, UR21, 0x3 ;  /* 0x0000001507057291 */ /* 0x000fe2000f8e18ff */
[----:B------:R-:W-:Y:S01]  /*1db0*/  LOP3.LUT R12, R12, UR6, RZ, 0x3c, !PT ;  /* 0x000000060c0c7c12 */ /* 0x000fe2000f8e3cff */
[----:B------:R-:W-:Y:S02]  /*1dc0*/  USHF.L.U32 UR34, UR13, 0x7, URZ ;  /* 0x000000070d227899 */ /* 0x000fe400080006ff */
[----:B------:R-:W-:Y:S01]  /*1dd0*/  UIADD3 UR13, UPT, UPT, UR13, 0x1, URZ ;  /* 0x000000010d0d7890 */ /* 0x000fe2000fffe0ff */
[----:B-1----:R-:W-:Y:S01]  /*1de0*/  SHF.L.U32 R0, R12, 0x1f, RZ ;  /* 0x0000001f0c007819 */ /* 0x002fe200000006ff */
[----:B------:R-:W-:Y:S02]  /*1df0*/  UIADD3 UR14, UP1, UPT, UR28, 0x80, URZ ;  /* 0x000000801c0e7890 */ /* 0x000fe4000ff3e0ff */
[----:B------:R-:W-:Y:S01]  /*1e00*/  UIADD3 UR32, UPT, UPT, UR21, 0x4400, UR32 ;  /* 0x0000440015207890 */ /* 0x000fe2000fffe020 */
[----:B------:R3:W4:Y:S01]  /*1e10*/  SYNCS.PHASECHK.TRANS64.TRYWAIT P0, [UR5+0x40], R0 ;  /* 0x00004000ff0075a7 */ /* 0x0007220008001105 */
[----:B------:R-:W-:-:S02]  /*1e20*/  UIADD3.X UR5, UPT, UPT, URZ, UR29, URZ, UP0, !UPT ;  /* 0x0000001dff057290 */ /* 0x000fc400087fe4ff */
[----:B------:R-:W-:Y:S02]  /*1e30*/  UISETP.NE.AND UP0, UPT, UR13, UR24, UPT ;  /* 0x000000180d00728c */ /* 0x000fe4000bf05270 */
[----:B------:R-:W-:Y:S02]  /*1e40*/  UIADD3.X UR15, UPT, UPT, URZ, UR29, URZ, UP1, !UPT ;  /* 0x0000001dff0f7290 */ /* 0x000fe40008ffe4ff */
[----:B------:R-:W-:Y:S02]  /*1e50*/  UPRMT UR16, URZ, 0x5410, UR27 ;  /* 0x00005410ff107896 */ /* 0x000fe4000800001b */
[----:B------:R-:W-:Y:S02]  /*1e60*/  UIADD3 UR8, UPT, UPT, UR21, 0x14400, UR8 ;  /* 0x0001440015087890 */ /* 0x000fe4000fffe008 */
[----:B------:R-:W-:Y:S01]  /*1e70*/  UPRMT UR6, URZ, 0x5410, UR26 ;  /* 0x00005410ff067896 */ /* 0x000fe2000800001a */
[----:B------:R-:W-:Y:S01]  /*1e80*/  UMOV UR18, 0x0 ;  /* 0x0000000000127882 */ /* 0x000fe20000000000 */
[----:B------:R-:W-:Y:S01]  /*1e90*/  UMOV UR19, 0x10000000 ;  /* 0x1000000000137882 */ /* 0x000fe20000000000 */
[----:B------:R-:W-:Y:S01]  /*1ea0*/  UMOV UR12, UR36 ;  /* 0x00000024000c7c82 */ /* 0x000fe20008000000 */
[----:B------:R-:W-:Y:S01]  /*1eb0*/  UMOV UR9, UR33 ;  /* 0x0000002100097c82 */ /* 0x000fe20008000000 */
[----:B------:R-:W-:Y:S01]  /*1ec0*/  UMOV UR10, UR34 ;  /* 0x00000022000a7c82 */ /* 0x000fe20008000000 */
[----:B------:R-:W-:Y:S03]  /*1ed0*/  UTMALDG.3D.MULTICAST [UR32], [UR14], UR16, desc[UR18] ;  /* 0x000012200e0073b4 */ /* 0x000fe60008011810 */
[----:B------:R1:W-:Y:S02]  /*1ee0*/  UTMALDG.3D.MULTICAST [UR8], [UR4], UR6, desc[UR18] ;  /* 0x00001208040073b4 */ /* 0x0003e40008011806 */
[----:B-1----:R-:W-:Y:S01]  /*1ef0*/  UMOV UR6, UR24 ;  /* 0x0000001800067c82 */ /* 0x002fe20008000000 */
[----:B------:R-:W-:Y:S01]  /*1f00*/  UMOV UR4, UR7 ;  /* 0x0000000700047c82 */ /* 0x000fe20008000000 */
[----:B---3--:R-:W-:Y:S05]  /*1f10*/  BRA.U UP0, `(.L_x_32) ;  /* 0xfffffffd00487547 */ /* 0x008fea000b83ffff */
.L_x_26:
[----:B------:R-:W-:Y:S01]  /*1f20*/  ULEA UR4, UR7, UR21, 0x3 ;  /* 0x0000001507047291 */ /* 0x000fe2000f8e18ff */
[----:B-1----:R-:W-:Y:S01]  /*1f30*/  SHF.L.U32 R0, R12, 0x1f, RZ ;  /* 0x0000001f0c007819 */ /* 0x002fe200000006ff */
[----:B------:R-:W-:Y:S01]  /*1f40*/  @!P1 SYNCS.ARRIVE.TRANS64.A1T0 RZ, [UR21+0xa8], RZ ;  /* 0x0000a8ffffff99a7 */ /* 0x000fe20008100015 */
[----:B------:R-:W-:-:S06]  /*1f50*/  UISETP.GT.AND UP0, UPT, UR45, UR44, UPT ;  /* 0x0000002c2d00728c */ /* 0x000fcc000bf04270 */
[----:B--2-4-:R1:W2:Y:S03]  /*1f60*/  SYNCS.PHASECHK.TRANS64.TRYWAIT P0, [UR4+0x40], R0 ;  /* 0x00004000ff0075a7 */ /* 0x0142a60008001104 */
[----:B------:R-:W-:Y:S05]  /*1f70*/  BRA.U !UP0, `(.L_x_33) ;  /* 0x0000000108bc7547 */ /* 0x000fea000b800000 */
[----:B------:R-:W-:Y:S01]  /*1f80*/  UIADD3 UR13, UPT, UPT, UR47, UR6, URZ ;  /* 0x000000062f0d7290 */ /* 0x000fe2000fffe0ff */
[----:B------:R-:W-:-:S11]  /*1f90*/  UMOV UR4, UR7 ;  /* 0x0000000700047c82 */ /* 0x000fd60008000000 */
.L_x_39:
[----:B------:R-:W-:Y:S01]  /*1fa0*/  ULEA UR17, UR4, UR21, 0x3 ;  /* 0x0000001504117291 */ /* 0x000fe2000f8e18ff */
[----:B--2---:R-:W-:Y:S01]  /*1fb0*/  @!P3 MOV R2, 0x6000 ;  /* 0x000060000002b802 */ /* 0x004fe20000000f00 */
[----:B--2-4-:R-:W-:Y:S10]  /*1fc0*/  @P0 BRA `(.L_x_34) ;  /* 0x00000000000c0947 */ /* 0x014ff40003800000 */
[----:B------:R-:W-:-:S04]  /*1fd0*/  SHF.L.U32 R3, R12, 0x1f, RZ ;  /* 0x0000001f0c037819 */ /* 0x000fc800000006ff */
[----:B------:R-:W2:Y:S02]  /*1fe0*/  SYNCS.PHASECHK.TRANS64.TRYWAIT P0, [UR17+0x40], R3 ;  /* 0x00004003ff0075a7 */ /* 0x000ea40008001111 */
[----:B--2---:R-:W-:Y:S05]  /*1ff0*/  @!P0 BRA `(.L_x_35) ;  /* 0x0000005c00808947 */ /* 0x004fea0003800000 */
.L_x_34:
[----:B------:R2:W-:Y:S01]  /*2000*/  @!P3 SYNCS.ARRIVE.TRANS64 RZ, [UR17], R2 ;  /* 0x00000002ffffb9a7 */ /* 0x0005e20008000011 */
[----:B------:R-:W-:-:S04]  /*2010*/  ULOP3.LUT UR5, UR25, 0x2, URZ, 0xfc, !UPT ;  /* 0x0000000219057892 */ /* 0x000fc8000f8efcff */
[----:B------:R-:W-:-:S09]  /*2020*/  UISETP.NE.AND UP0, UPT, UR5, 0x2, UPT ;  /* 0x000000020500788c */ /* 0x000fd2000bf05270 */
[----:B------:R-:W-:Y:S05]  /*2030*/  BRA.U UP0, `(.L_x_36) ;  /* 0x0000000100047547 */ /* 0x000fea000b800000 */
[----:B------:R-:W-:Y:S05]  /*2040*/  BPT.TRAP 0x1 ;  /* 0x000000040000795c */ /* 0x000fea0000300000 */
.L_x_36:
[----:B------:R-:W-:Y:S04]  /*2050*/  BSSY.RECONVERGENT B0, `(.L_x_37) ;  /* 0x0000003000007945 */ /* 0x000fe80003800200 */
[----:B------:R-:W-:Y:S05]  /*2060*/  @P2 BRA `(.L_x_38) ;  /* 0x0000000000042947 */ /* 0x000fea0003800000 */
[----:B------:R-:W-:Y:S05]  /*2070*/  BPT.TRAP 0x1 ;  /* 0x000000040000795c */ /* 0x000fea0000300000 */
.L_x_38:
[----:B------:R-:W-:Y:S05]  /*2080*/  BSYNC.RECONVERGENT B0 ;  /* 0x0000000000007941 */ /* 0x000fea0003800200 */
.L_x_37:
[----:B------:R-:W-:Y:S02]  /*2090*/  UIADD3 UR5, UPT, UPT, UR4, 0x1, URZ ;  /* 0x0000000104057890 */ /* 0x000fe4000fffe0ff */
[----:B------:R-:W-:Y:S02]  /*20a0*/  UIADD3 UR14, UP1, UPT, UR28, 0x80, URZ ;  /* 0x000000801c0e7890 */ /* 0x000fe4000ff3e0ff */
[----:B------:R-:W-:Y:S02]  /*20b0*/  UISETP.NE.AND UP0, UPT, UR5, 0x8, UPT ;  /* 0x000000080500788c */ /* 0x000fe4000bf05270 */
[----:B------:R-:W-:Y:S02]  /*20c0*/  ULEA UR16, UR4, UR38, 0xd ;  /* 0x0000002604107291 */ /* 0x000fe4000f8e68ff */
[----:B------:R-:W-:Y:S02]  /*20d0*/  USEL UR8, URZ, 0x1, UP0 ;  /* 0x00000001ff087887 */ /* 0x000fe40008000000 */
[----:B------:R-:W-:-:S02]  /*20e0*/  USEL UR7, UR5, URZ, UP0 ;  /* 0x000000ff05077287 */ /* 0x000fc40008000000 */
[----:B------:R-:W-:Y:S02]  /*20f0*/  UIADD3 UR22, UP0, UPT, UR28, 0x180, URZ ;  /* 0x000001801c167890 */ /* 0x000fe4000ff1e0ff */
[----:B------:R-:W-:Y:S01]  /*2100*/  ULEA UR5, UR7, UR21, 0x3 ;  /* 0x0000001507057291 */ /* 0x000fe2000f8e18ff */
[----:B------:R-:W-:Y:S01]  /*2110*/  LOP3.LUT R12, R12, UR8, RZ, 0x3c, !PT ;  /* 0x000000080c0c7c12 */ /* 0x000fe2000f8e3cff */
[----:B------:R-:W-:Y:S02]  /*2120*/  ULEA UR8, UR4, UR37, 0xe ;  /* 0x0000002504087291 */ /* 0x000fe4000f8e70ff */
[----:B------:R-:W-:Y:S01]  /*2130*/  USHF.L.U32 UR18, UR6, 0x7, URZ ;  /* 0x0000000706127899 */ /* 0x000fe200080006ff */
[----:B-1----:R-:W-:Y:S01]  /*2140*/  SHF.L.U32 R0, R12, 0x1f, RZ ;  /* 0x0000001f0c007819 */ /* 0x002fe200000006ff */
[----:B------:R-:W-:Y:S02]  /*2150*/  UPRMT UR4, URZ, 0x5410, UR27 ;  /* 0x00005410ff047896 */ /* 0x000fe4000800001b */
[----:B------:R-:W-:Y:S01]  /*2160*/  UIADD3.X UR15, UPT, UPT, URZ, UR29, URZ, UP1, !UPT ;  /* 0x0000001dff0f7290 */ /* 0x000fe20008ffe4ff */
[----:B------:R3:W4:Y:S01]  /*2170*/  SYNCS.PHASECHK.TRANS64.TRYWAIT P0, [UR5+0x40], R0 ;  /* 0x00004000ff0075a7 */ /* 0x0007220008001105 */
[----:B------:R-:W-:-:S02]  /*2180*/  UPRMT UR5, URZ, 0x5410, UR26 ;  /* 0x00005410ff057896 */ /* 0x000fc4000800001a */
[----:B------:R-:W-:Y:S01]  /*2190*/  UIADD3.X UR23, UPT, UPT, URZ, UR29, URZ, UP0, !UPT ;  /* 0x0000001dff177290 */ /* 0x000fe200087fe4ff */
[----:B------:R-:W-:Y:S01]  /*21a0*/  UMOV UR32, 0x0 ;  /* 0x0000000000207882 */ /* 0x000fe20000000000 */
[----:B------:R-:W-:Y:S01]  /*21b0*/  UMOV UR33, 0x10000000 ;  /* 0x1000000000217882 */ /* 0x000fe20000000000 */
[----:B------:R-:W-:Y:S01]  /*21c0*/  UMOV UR19, UR35 ;  /* 0x0000002300137c82 */ /* 0x000fe20008000000 */
[----:B------:R-:W-:Y:S01]  /*21d0*/  UMOV UR20, UR36 ;  /* 0x0000002400147c82 */ /* 0x000fe20008000000 */
[----:B------:R-:W-:Y:S01]  /*21e0*/  UMOV UR12, UR36 ;  /* 0x00000024000c7c82 */ /* 0x000fe20008000000 */
[----:B------:R-:W-:Y:S01]  /*21f0*/  UMOV UR9, UR17 ;  /* 0x0000001100097c82 */ /* 0x000fe20008000000 */
[----:B------:R-:W-:Y:S01]  /*2200*/  UMOV UR10, UR18 ;  /* 0x00000012000a7c82 */ /* 0x000fe20008000000 */
[----:B------:R1:W-:Y:S01]  /*2210*/  UTMALDG.3D.MULTICAST [UR16], [UR14], UR4, desc[UR32] ;  /* 0x000020100e0073b4 */ /* 0x0003e20008011804 */
[----:B------:R-:W-:-:S04]  /*2220*/  UIADD3 UR6, UPT, UPT, UR6, 0x1, URZ ;  /* 0x0000000106067890 */ /* 0x000fc8000fffe0ff */
[----:B------:R-:W-:Y:S01]  /*2230*/  UISETP.NE.AND UP0, UPT, UR6, UR13, UPT ;  /* 0x0000000d0600728c */ /* 0x000fe2000bf05270 */
[----:B------:R3:W-:Y:S01]  /*2240*/  UTMALDG.3D.MULTICAST [UR8], [UR22], UR5, desc[UR32] ;  /* 0x00002008160073b4 */ /* 0x0007e20008011805 */
[----:B-1----:R-:W-:-:S07]  /*2250*/  UMOV UR4, UR7 ;  /* 0x0000000700047c82 */ /* 0x002fce0008000000 */
[----:B---3--:R-:W-:Y:S05]  /*2260*/  BRA.U UP0, `(.L_x_39) ;  /* 0xfffffffd004c7547 */ /* 0x008fea000b83ffff */
.L_x_33:
[C---:B------:R-:W-:Y:S01]  /*2270*/  LEA R3, R11.reuse, UR21, 0x3 ;  /* 0x000000150b037c11 */ /* 0x040fe2000f8e18ff */
[----:B------:R-:W-:Y:S01]  /*2280*/  NOP ;  /* 0x0000000000007918 */ /* 0x000fe20000000000 */
[----:B-1----:R-:W-:Y:S02]  /*2290*/  SHF.L.U32 R0, R10, 0x1f, RZ ;  /* 0x0000001f0a007819 */ /* 0x002fe400000006ff */
[----:B------:R-:W-:Y:S02]  /*22a0*/  LEA R5, R11, UR21, 0x4 ;  /* 0x000000150b057c11 */ /* 0x000fe4000f8e20ff */
[----:B--2-4-:R-:W1:Y:S02]  /*22b0*/  SYNCS.PHASECHK.TRANS64.TRYWAIT P0, [R3+URZ+0xb0], R0 ;  /* 0x0000b000030075a7 */ /* 0x014e6400080011ff */
[----:B-1----:R-:W-:Y:S05]  /*22c0*/  @!P0 BRA `(.L_x_40) ;  /* 0x0000005800e48947 */ /* 0x002fea0003800000 */
.L_x_120:
[----:B------:R-:W2:Y:S01]  /*22d0*/  LDS.128 R4, [R5+0x140] ;  /* 0x0001400005047984 */ /* 0x000ea20000000c00 */
[----:B------:R-:W-:Y:S01]  /*22e0*/  UISETP.GE.AND UP0, UPT, UR42, 0x1, UPT ;  /* 0x000000012a00788c */ /* 0x000fe2000bf06270 */
[----:B------:R-:W-:Y:S01]  /*22f0*/  @!PT LDS RZ, [RZ] ;  /* 0x00000000fffff984 */ /* 0x000fe20000000800 */
[----:B------:R-:W-:Y:S01]  /*2300*/  @!PT LDS RZ, [RZ] ;  /* 0x00000000fffff984 */ /* 0x000fe20000000800 */
[----:B------:R-:W-:Y:S01]  /*2310*/  @!PT LDS RZ, [RZ] ;  /* 0x00000000fffff984 */ /* 0x000fe20000000800 */
[----:B------:R-:W-:Y:S01]  /*2320*/  @!PT LDS RZ, [RZ] ;  /* 0x00000000fffff984 */ /* 0x000fe20000000800 */
[----:B------:R3:W-:Y:S06]  /*2330*/  MEMBAR.ALL.CTA ;  /* 0x0000000000007992 */ /* 0x0007ec0000008000 */
[----:B---3--:R-:W3:Y:S01]  /*2340*/  FENCE.VIEW.ASYNC.S ;  /* 0x00000000000073c6 */ /* 0x008ee20000000000 */
[----:B--2---:R-:W-:-:S13]  /*2350*/  LOP3.LUT P0, RZ, R6, 0x1, RZ, 0xc0, !PT ;  /* 0x0000000106ff7812 */ /* 0x004fda000780c0ff */
[----:B---3--:R-:W-:Y:S01]  /*2360*/  VOTEU.ANY UP1, P0 ;  /* 0x0000000000ff7886 */ /* 0x008fe20000020100 */
[----:B------:R-:W-:-:S13]  /*2370*/  PLOP3.LUT P0, PT, PT, PT, UP1, 0x80, 0x8 ;  /* 0x000000000008781c */ /* 0x000fda0003f0f018 */
[----:B-1----:R-:W-:Y:S02]  /*2380*/  @P0 LOP3.LUT R0, R5, 0xffff, RZ, 0xc0, !PT ;  /* 0x0000ffff05000812 */ /* 0x002fe400078ec0ff */
[----:B------:R-:W-:Y:S02]  /*2390*/  @P0 MOV R2, R4 ;  /* 0x0000000400020202 */ /* 0x000fe40000000f00 */
[----:B------:R-:W-:Y:S01]  /*23a0*/  @P0 R2UR UR5, R0 ;  /* 0x00000000000502ca */ /* 0x000fe200000e0000 */
[----:B------:R-:W-:Y:S01]  /*23b0*/  VIADD R0, R3, 0xc0 ;  /* 0x000000c003007836 */ /* 0x000fe20000000000 */
[----:B------:R-:W-:Y:S02]  /*23c0*/  @P0 SHF.R.U32.HI R4, RZ, 0x10, R5 ;  /* 0x00000010ff040819 */ /* 0x000fe40000011605 */
[----:B------:R-:W-:Y:S02]  /*23d0*/  @P0 R2UR UR6, R2 ;  /* 0x00000000020602ca */ /* 0x000fe400000e0000 */
[----:B------:R-:W-:-:S02]  /*23e0*/  PRMT R0, RZ, 0x654, R0 ;  /* 0x00000654ff007816 */ /* 0x000fc40000000000 */
[----:B------:R-:W-:Y:S02]  /*23f0*/  @P0 R2UR UR4, R4 ;  /* 0x00000000040402ca */ /* 0x000fe400000e0000 */
[----:B------:R1:W-:Y:S03]  /*2400*/  SYNCS.ARRIVE.TRANS64.RED.A1T0 RZ, [R0+URZ], RZ ;  /* 0x000000ff00ff79a7 */ /* 0x0003e600081004ff */
[----:B------:R-:W-:-:S04]  /*2410*/  @UP1 UMOV UR39, UR5 ;  /* 0x0000000500271c82 */ /* 0x000fc80008000000 */
[----:B------:R-:W-:-:S04]  /*2420*/  @UP1 UMOV UR40, UR6 ;  /* 0x0000000600281c82 */ /* 0x000fc80008000000 */
[----:B------:R-:W-:Y:S01]  /*2430*/  @UP1 UMOV UR36, UR4 ;  /* 0x0000000400241c82 */ /* 0x000fe20008000000 */
[----:B------:R-:W-:Y:S05]  /*2440*/  BRA.U !UP0, `(.L_x_41) ;  /* 0x0000000108d47547 */ /* 0x000fea000b800000 */
[----:B------:R-:W2:Y:S01]  /*2450*/  LDCU.128 UR12, c[0x0][0xb10] ;  /* 0x00016200ff0c77ac */ /* 0x000ea20008000c00 */
[----:B------:R-:W3:Y:S01]  /*2460*/  LDCU UR22, c[0x0][0xb20] ;  /* 0x00016400ff1677ac */ /* 0x000ee20008000800 */
[----:B------:R-:W4:Y:S01]  /*2470*/  LDCU UR20, c[0x0][0xb0c] ;  /* 0x00016180ff1477ac */ /* 0x000f220008000800 */
[----:B------:R-:W1:Y:S01]  /*2480*/  LDCU.64 UR8, c[0x0][0xb28] ;  /* 0x00016500ff0877ac */ /* 0x000e620008000a00 */
[----:B------:R-:W-:Y:S02]  /*2490*/  UISETP.NE.AND UP3, UPT, UR42, 0x1, UPT ;  /* 0x000000012a00788c */ /* 0x000fe4000bf65270 */
[----:B--2---:R-:W-:Y:S02]  /*24a0*/  UIMAD.WIDE.U32 UR10, UR41, UR15, URZ ;  /* 0x0000000f290a72a5 */ /* 0x004fe4000f8e00ff */
[----:B------:R-:W-:Y:S02]  /*24b0*/  UIMAD.WIDE.U32 UR4, UR43, UR12, URZ ;  /* 0x0000000c2b0472a5 */ /* 0x000fe4000f8e00ff */
[----:B------:R-:W-:-:S02]  /*24c0*/  UISETP.NE.AND UP0, UPT, UR14, 0x1, UPT ;  /* 0x000000010e00788c */ /* 0x000fc4000bf05270 */
[----:B------:R-:W-:Y:S01]  /*24d0*/  UIMAD.WIDE.U32 UR18, UR39, UR15, URZ ;  /* 0x0000000f271272a5 */ /* 0x000fe2000f8e00ff */
[----:B------:R-:W-:Y:S02]  /*24e0*/  UMOV UR10, UR11 ;  /* 0x0000000b000a7c82 */ /* 0x000fe40008000000 */
[----:B------:R-:W-:Y:S01]  /*24f0*/  UMOV UR4, UR5 ;  /* 0x0000000500047c82 */ /* 0x000fe20008000000 */
[----:B---3--:R-:W-:Y:S02]  /*2500*/  USHF.R.U32.HI UR10, URZ, UR22, UR10 ;  /* 0x00000016ff0a7299 */ /* 0x008fe4000801160a */
[----:B----4-:R-:W-:Y:S02]  /*2510*/  UISETP.NE.AND UP2, UPT, UR20, 0x1, UPT ;  /* 0x000000011400788c */ /* 0x010fe4000bf45270 */
[----:B------:R-:W-:Y:S02]  /*2520*/  USHF.R.U32.HI UR4, URZ, UR13, UR4 ;  /* 0x0000000dff047299 */ /* 0x000fe40008011604 */
[----:B------:R-:W-:-:S02]  /*2530*/  USEL UR5, UR41, UR10, !UP0 ;  /* 0x0000000a29057287 */ /* 0x000fc4000c000000 */
[----:B------:R-:W-:Y:S02]  /*2540*/  USEL UR6, UR43, UR4, !UP2 ;  /* 0x000000042b067287 */ /* 0x000fe4000d000000 */
[----:B-1----:R-:W-:Y:S01]  /*2550*/  UIMAD.WIDE.U32 UR10, UR5, UR8, URZ ;  /* 0x00000008050a72a5 */ /* 0x002fe2000f8e00ff */
[----:B------:R-:W-:Y:S01]  /*2560*/  UMOV UR4, UR19 ;  /* 0x0000001300047c82 */ /* 0x000fe20008000000 */
[----:B------:R-:W-:Y:S02]  /*2570*/  UIMAD.WIDE.U32 UR16, UR40, UR12, URZ ;  /* 0x0000000c281072a5 */ /* 0x000fe4000f8e00ff */
[----:B------:R-:W-:-:S03]  /*2580*/  UIMAD.WIDE.U32 UR18, UR6, UR8, URZ ;  /* 0x00000008061272a5 */ /* 0x000fc6000f8e00ff */
[----:B------:R-:W-:Y:S01]  /*2590*/  UMOV UR10, UR11 ;  /* 0x0000000b000a7c82 */ /* 0x000fe20008000000 */
[----:B------:R-:W-:Y:S02]  /*25a0*/  USHF.R.U32.HI UR4, URZ, UR22, UR4 ;  /* 0x00000016ff047299 */ /* 0x000fe40008011604 */
[----:B------:R-:W-:Y:S01]  /*25b0*/  @UP3 USHF.R.U32.HI UR5, URZ, UR9, UR10 ;  /* 0x00000009ff053299 */ /* 0x000fe2000801160a */
[----:B------:R-:W-:Y:S01]  /*25c0*/  UMOV UR16, UR17 ;  /* 0x0000001100107c82 */ /* 0x000fe20008000000 */
[----:B------:R-:W-:Y:S01]  /*25d0*/  UMOV UR18, UR19 ;  /* 0x0000001300127c82 */ /* 0x000fe20008000000 */
[----:B------:R-:W-:Y:S02]  /*25e0*/  USHF.R.U32.HI UR13, URZ, UR13, UR16 ;  /* 0x0000000dff0d7299 */ /* 0x000fe40008011610 */
[----:B------:R-:W-:Y:S02]  /*25f0*/  USEL UR4, UR39, UR4, !UP0 ;  /* 0x0000000427047287 */ /* 0x000fe4000c000000 */
[----:B------:R-:W-:-:S02]  /*2600*/  @UP3 USHF.R.U32.HI UR6, URZ, UR9, UR18 ;  /* 0x00000009ff063299 */ /* 0x000fc40008011612 */
[----:B------:R-:W-:Y:S02]  /*2610*/  UIMAD UR10, UR42, UR5, URZ ;  /* 0x000000052a0a72a4 */ /* 0x000fe4000f8e02ff */
[----:B------:R-:W-:Y:S02]  /*2620*/  USEL UR5, UR40, UR13, !UP2 ;  /* 0x0000000d28057287 */ /* 0x000fe4000d000000 */
[----:B------:R-:W-:Y:S02]  /*2630*/  UIMAD UR12, UR42, UR6, URZ ;  /* 0x000000062a0c72a4 */ /* 0x000fe4000f8e02ff */
[----:B------:R-:W-:Y:S02]  /*2640*/  UISETP.GE.AND UP0, UPT, UR4, UR10, UPT ;  /* 0x0000000a0400728c */ /* 0x000fe4000bf06270 */
[----:B------:R-:W-:Y:S02]  /*2650*/  UIMAD.WIDE.U32 UR10, UR4, UR8, URZ ;  /* 0x00000008040a72a5 */ /* 0x000fe4000f8e00ff */
[----:B------:R-:W-:-:S02]  /*2660*/  UISETP.GE.OR UP0, UPT, UR5, UR12, UP0 ;  /* 0x0000000c0500728c */ /* 0x000fc40008706670 */
        /* <DEDUP_REMOVED lines=19> */
.L_x_41:
[----:B------:R-:W2:Y:S02]  /*27a0*/  LDCU UR4, c[0x0][0xb30] ;  /* 0x00016600ff0477ac */ /* 0x000ea40008000800 */
[----:B--2---:R-:W-:-:S09]  /*27b0*/  UISETP.NE.AND UP0, UPT, UR4, 0x1, UPT ;  /* 0x000000010400788c */ /* 0x004fd2000bf05270 */
[----:B------:R-:W-:Y:S05]  /*27c0*/  BRA.U UP0, `(.L_x_42) ;  /* 0x0000000100447547 */ /* 0x000fea000b800000 */
        /* <DEDUP_REMOVED lines=17> */
.L_x_42:
[----:B------:R-:W-:Y:S01]  /*28e0*/  VIADD R11, R11, 0x1 ;  /* 0x000000010b0b7836 */ /* 0x000fe20000000000 */
[----:B------:R-:W-:Y:S01]  /*28f0*/  PLOP3.LUT P1, PT, PT, PT, PT, 0x80, 0x8 ;  /* 0x000000000008781c */ /* 0x000fe20003f2f070 */
[----:B------:R-:W-:Y:S02]  /*2900*/  UIADD3 UR16, UPT, UPT, UR40, UR59, URZ ;  /* 0x0000003b28107290 */ /* 0x000fe4000fffe0ff */
[----:B------:R-:W-:Y:S01]  /*2910*/  UIADD3 UR20, UPT, UPT, UR39, UR62, URZ ;  /* 0x0000003e27147290 */ /* 0x000fe2000fffe0ff */
[----:B------:R-:W-:-:S04]  /*2920*/  ISETP.NE.AND P0, PT, R11, 0x2, PT ;  /* 0x000000020b00780c */ /* 0x000fc80003f05270 */
[----:B------:R-:W-:Y:S02]  /*2930*/  SEL R3, RZ, 0x1, P0 ;  /* 0x00000001ff037807 */ /* 0x000fe40000000000 */
[----:B------:R-:W-:Y:S02]  /*2940*/  SEL R11, R11, RZ, P0 ;  /* 0x000000ff0b0b7207 */ /* 0x000fe40000000000 */
[----:B------:R-:W-:Y:S01]  /*2950*/  LOP3.LUT R10, R10, R3, RZ, 0x3c, !PT ;  /* 0x000000030a0a7212 */ /* 0x000fe200078e3cff */
[----:B------:R-:W-:Y:S06]  /*2960*/  BRA.U UP1, `(.L_x_43) ;  /* 0xfffffff101547547 */ /* 0x000fec000b83ffff */
[----:B------:R-:W-:Y:S01]  /*2970*/  UIADD3 UR21, UPT, UPT, UR21, 0x40, URZ ;  /* 0x0000004015157890 */ /* 0x000fe2000fffe0ff */
[----:B------:R-:W-:-:S03]  /*2980*/  SHF.L.U32 R3, R12, 0x1f, RZ ;  /* 0x0000001f0c037819 */ /* 0x000fc600000006ff */
[----:B------:R-:W-:-:S09]  /*2990*/  ULEA UR4, UR7, UR21, 0x3 ;  /* 0x0000001507047291 */ /* 0x000fd2000f8e18ff */
[----:B------:R-:W2:Y:S02]  /*29a0*/  SYNCS.PHASECHK.TRANS64.TRYWAIT P0, [UR4], R3 ;  /* 0x00000003ff0075a7 */ /* 0x000ea40008001104 */
[----:B--2---:R-:W-:Y:S05]  /*29b0*/  @!P0 BRA `(.L_x_44) ;  /* 0x00000054003c8947 */ /* 0x004fea0003800000 */
.L_x_122:
[----:B------:R-:W-:-:S04]  /*29c0*/  UIADD3 UR4, UPT, UPT, UR7, 0x1, URZ ;  /* 0x0000000107047890 */ /* 0x000fc8000fffe0ff */
[----:B------:R-:W-:-:S04]  /*29d0*/  UISETP.NE.AND UP0, UPT, UR4, 0x8, UPT ;  /* 0x000000080400788c */ /* 0x000fc8000bf05270 */
[----:B------:R-:W-:Y:S02]  /*29e0*/  USEL UR6, URZ, 0x1, UP0 ;  /* 0x00000001ff067887 */ /* 0x000fe40008000000 */
[----:B------:R-:W-:-:S04]  /*29f0*/  USEL UR4, UR4, URZ, UP0 ;  /* 0x000000ff04047287 */ /* 0x000fc80008000000 */
[----:B------:R-:W-:Y:S01]  /*2a00*/  ULEA UR5, UR4, UR21, 0x3 ;  /* 0x0000001504057291 */ /* 0x000fe2000f8e18ff */
[----:B------:R-:W-:-:S04]  /*2a10*/  LOP3.LUT R2, R12, UR6, RZ, 0x3c, !PT ;  /* 0x000000060c027c12 */ /* 0x000fc8000f8e3cff */
[----:B-1----:R-:W-:-:S04]  /*2a20*/  SHF.L.U32 R3, R2, 0x1f, RZ ;  /* 0x0000001f02037819 */ /* 0x002fc800000006ff */
[----:B------:R-:W1:Y:S02]  /*2a30*/  SYNCS.PHASECHK.TRANS64.TRYWAIT P0, [UR5], R3 ;  /* 0x00000003ff0075a7 */ /* 0x000e640008001105 */
[----:B-1----:R-:W-:Y:S05]  /*2a40*/  @!P0 BRA `(.L_x_45) ;  /* 0x0000005400308947 */ /* 0x002fea0003800000 */
.L_x_124:
        /* <DEDUP_REMOVED lines=9> */
.L_x_126:
        /* <DEDUP_REMOVED lines=9> */
.L_x_128:
        /* <DEDUP_REMOVED lines=9> */
.L_x_130:
        /* <DEDUP_REMOVED lines=9> */
.L_x_132:
        /* <DEDUP_REMOVED lines=9> */
.L_x_134:
[----:B------:R-:W-:-:S04]  /*2d20*/  UIADD3 UR4, UPT, UPT, UR4, 0x1, URZ ;  /* 0x0000000104047890 */ /* 0x000fc8000fffe0ff */
[----:B------:R-:W-:-:S04]  /*2d30*/  UISETP.NE.AND UP0, UPT, UR4, 0x8, UPT ;  /* 0x000000080400788c */ /* 0x000fc8000bf05270 */
[----:B------:R-:W-:Y:S02]  /*2d40*/  USEL UR5, URZ, 0x1, UP0 ;  /* 0x00000001ff057887 */ /* 0x000fe40008000000 */
[----:B------:R-:W-:-:S04]  /*2d50*/  USEL UR4, UR4, URZ, UP0 ;  /* 0x000000ff04047287 */ /* 0x000fc80008000000 */
[----:B------:R-:W-:Y:S01]  /*2d60*/  ULEA UR4, UR4, UR21, 0x3 ;  /* 0x0000001504047291 */ /* 0x000fe2000f8e18ff */
[----:B-1----:R-:W-:-:S04]  /*2d70*/  LOP3.LUT R3, R2, UR5, RZ, 0x3c, !PT ;  /* 0x0000000502037c12 */ /* 0x002fc8000f8e3cff */
[----:B------:R-:W-:Y:S01]  /*2d80*/  SHF.L.U32 R3, R3, 0x1f, RZ ;  /* 0x0000001f03037819 */ /* 0x000fe200000006ff */
[----:B------:R-:W-:-:S07]  /*2d90*/  IMAD.U32 R0, RZ, RZ, UR4 ;  /* 0x00000004ff007e24 */ /* 0x000fce000f8e00ff */
.L_x_51:
[----:B-1----:R1:W2:Y:S02]  /*2da0*/  SYNCS.PHASECHK.TRANS64.TRYWAIT P0, [R0+URZ], R3 ;  /* 0x00000003000075a7 */ /* 0x0022a400080011ff */
[----:B--2---:R-:W-:Y:S05]  /*2db0*/  @!P0 NANOSLEEP.SYNCS 0x989680 ;  /* 0x009896800000895d */ /* 0x004fea0003900000 */
[----:B------:R-:W2:Y:S02]  /*2dc0*/  @!P0 SYNCS.PHASECHK.TRANS64 P0, [R0+URZ], R3 ;  /* 0x00000003000085a7 */ /* 0x000ea400080010ff */
[----:B--2---:R-:W-:Y:S05]  /*2dd0*/  @P0 EXIT ;  /* 0x000000000000094d */ /* 0x004fea0003800000 */
[----:B------:R-:W-:Y:S05]  /*2de0*/  BRA `(.L_x_51) ;  /* 0xfffffffc00ec7947 */ /* 0x000fea000383ffff */
.L_x_23:
[----:B------:R-:W2:Y:S02]  /*2df0*/  S2UR UR4, SR_CgaCtaId ;  /* 0x00000000000479c3 */ /* 0x000ea40000008800 */
[----:B--2---:R-:W-:-:S04]  /*2e00*/  UISETP.NE.AND UP0, UPT, UR4, URZ, UPT ;  /* 0x000000ff0400728c */ /* 0x004fc8000bf05270 */
[----:B------:R-:W-:-:S09]  /*2e10*/  UISETP.NE.OR UP0, UPT, UR17, 0x1, UP0 ;  /* 0x000000011100788c */ /* 0x000fd20008705670 */
[----:B------:R-:W-:Y:S05]  /*2e20*/  BRA.U UP0, `(.L_x_52) ;  /* 0x00000005004c7547 */ /* 0x000fea000b800000 */
[----:B------:R-:W2:Y:S01]  /*2e30*/  S2UR UR5, SR_CgaCtaId ;  /* 0x00000000000579c3 */ /* 0x000ea20000008800 */
[----:B------:R-:W-:Y:S01]  /*2e40*/  UMOV UR4, 0x400 ;  /* 0x0000040000047882 */ /* 0x000fe20000000000 */
[----:B------:R-:W-:Y:S01]  /*2e50*/  ISETP.GE.U32.AND P2, PT, R0, 0x8, PT ;  /* 0x000000080000780c */ /* 0x000fe20003f46070 */
[----:B------:R-:W-:Y:S01]  /*2e60*/  IMAD.MOV.U32 R12, RZ, RZ, 0x1 ;  /* 0x00000001ff0c7424 */ /* 0x000fe200078e00ff */
[----:B------:R-:W-:Y:S02]  /*2e70*/  CS2R R10, SRZ ;  /* 0x00000000000a7805 */ /* 0x000fe4000001ff00 */
[----:B------:R-:W-:Y:S01]  /*2e80*/  CS2R R8, SRZ ;  /* 0x0000000000087805 */ /* 0x000fe2000001ff00 */
[----:B--2---:R-:W-:-:S03]  /*2e90*/  ULEA UR6, UR5, UR4, 0x18 ;  /* 0x0000000405067291 */ /* 0x004fc6000f8ec0ff */
[----:B------:R-:W-:-:S09]  /*2ea0*/  UMOV UR5, URZ ;  /* 0x000000ff00057c82 */ /* 0x000fd20008000000 */
.L_x_56:
[----:B------:R-:W-:Y:S02]  /*2eb0*/  LEA R2, R8, UR6, 0x3 ;  /* 0x0000000608027c11 */ /* 0x000fe4000f8e18ff */
[----:B------:R-:W-:-:S03]  /*2ec0*/  SHF.L.U32 R5, R9, 0x1f, RZ ;  /* 0x0000001f09057819 */ /* 0x000fc600000006ff */
[----:B------:R-:W-:Y:S01]  /*2ed0*/  VIADD R4, R2, 0x120 ;  /* 0x0000012002047836 */ /* 0x000fe20000000000 */
[----:B------:R-:W2:Y:S02]  /*2ee0*/  SYNCS.PHASECHK.TRANS64.TRYWAIT P0, [R2+URZ+0x110], R5 ;  /* 0x00011005020075a7 */ /* 0x000ea400080011ff */
[----:B--2---:R-:W-:Y:S05]  /*2ef0*/  @!P0 BRA `(.L_x_53) ;  /* 0x0000005000948947 */ /* 0x004fea0003800000 */
.L_x_135:
[----:B------:R-:W-:Y:S01]  /*2f00*/  ULEA UR4, UR5, UR6, 0x3 ;  /* 0x0000000605047291 */ /* 0x000fe2000f8e18ff */
[----:B------:R-:W-:Y:S02]  /*2f10*/  PRMT R4, RZ, 0x654, R4 ;  /* 0x00000654ff047816 */ /* 0x000fe40000000004 */
[----:B--2---:R-:W-:Y:S01]  /*2f20*/  SHF.L.U32 R5, R12, 0x1f, RZ ;  /* 0x0000001f0c057819 */ /* 0x004fe200000006ff */
[----:B------:R-:W-:Y:S01]  /*2f30*/  UIADD3 UR7, UPT, UPT, UR4, 0xb0, URZ ;  /* 0x000000b004077890 */ /* 0x000fe2000fffe0ff */
[----:B------:R2:W-:Y:S05]  /*2f40*/  SYNCS.ARRIVE.TRANS64.RED.A1T0 RZ, [R4+URZ], RZ ;  /* 0x000000ff04ff79a7 */ /* 0x0005ea00081004ff */
[----:B------:R-:W-:Y:S01]  /*2f50*/  IMAD.U32 R7, RZ, RZ, UR7 ;  /* 0x00000007ff077e24 */ /* 0x000fe2000f8e00ff */
[----:B------:R-:W3:Y:S04]  /*2f60*/  SYNCS.PHASECHK.TRANS64.TRYWAIT P0, [UR4+0xc0], R5 ;  /* 0x0000c005ff0075a7 */ /* 0x000ee80008001104 */
[----:B------:R-:W-:Y:S01]  /*2f70*/  PRMT R6, R0, 0x654, R7 ;  /* 0x0000065400067816 */ /* 0x000fe20000000007 */
[----:B--2---:R-:W-:Y:S01]  /*2f80*/  @!P2 IMAD.MOV.U32 R4, RZ, RZ, 0x10 ;  /* 0x00000010ff04a424 */ /* 0x004fe200078e00ff */
[----:B---3--:R-:W-:Y:S06]  /*2f90*/  @!P0 BRA `(.L_x_54) ;  /* 0x0000005000808947 */ /* 0x008fec0003800000 */
.L_x_137:
[----:B------:R-:W-:Y:S01]  /*2fa0*/  ULEA UR8, UR5, UR6, 0x4 ;  /* 0x0000000605087291 */ /* 0x000fe2000f8e20ff */
[----:B------:R-:W-:Y:S01]  /*2fb0*/  SEL R3, R6, R3, !P2 ;  /* 0x0000000306037207 */ /* 0x000fe20005000000 */
[----:B------:R-:W-:Y:S01]  /*2fc0*/  UIADD3 UR9, UPT, UPT, UR4, 0xb0, URZ ;  /* 0x000000b004097890 */ /* 0x000fe2000fffe0ff */
[----:B--2---:R-:W-:Y:S01]  /*2fd0*/  LEA R2, R11, UR6, 0x3 ;  /* 0x000000060b027c11 */ /* 0x004fe2000f8e18ff */
[----:B------:R-:W-:Y:S01]  /*2fe0*/  UIADD3 UR8, UPT, UPT, UR8, 0x140, URZ ;  /* 0x0000014008087890 */ /* 0x000fe2000fffe0ff */
[----:B------:R-:W-:Y:S01]  /*2ff0*/  SHF.L.U32 R5, R10, 0x1f, RZ ;  /* 0x0000001f0a057819 */ /* 0x000fe200000006ff */
[----:B------:R2:W-:Y:S01]  /*3000*/  @!P2 SYNCS.ARRIVE.TRANS64.RED RZ, [R3+URZ], R4 ;  /* 0x0000000403ffa9a7 */ /* 0x0005e200080004ff */
[----:B------:R-:W-:Y:S01]  /*3010*/  UIADD3 UR4, UPT, UPT, UR5, 0x1, URZ ;  /* 0x0000000105047890 */ /* 0x000fe2000fffe0ff */
[----:B------:R-:W-:-:S03]  /*3020*/  VIADD R8, R8, 0x1 ;  /* 0x0000000108087836 */ /* 0x000fc60000000000 */
[----:B------:R-:W-:Y:S02]  /*3030*/  UISETP.NE.AND UP0, UPT, UR4, 0x2, UPT ;  /* 0x000000020400788c */ /* 0x000fe4000bf05270 */
[----:B------:R-:W-:Y:S06]  /*3040*/  UGETNEXTWORKID.BROADCAST [UR8], [UR9] ;  /* 0x00000000080073ca */ /* 0x000fec0008000100 */
[----:B------:R-:W-:Y:S01]  /*3050*/  USEL UR7, URZ, 0x1, UP0 ;  /* 0x00000001ff077887 */ /* 0x000fe20008000000 */
[----:B------:R-:W-:Y:S01]  /*3060*/  ISETP.NE.AND P0, PT, R8, 0x2, PT ;  /* 0x000000020800780c */ /* 0x000fe20003f05270 */
[----:B------:R-:W-:Y:S01]  /*3070*/  USEL UR5, UR4, URZ, UP0 ;  /* 0x000000ff04057287 */ /* 0x000fe20008000000 */
[----:B------:R-:W3:Y:S03]  /*3080*/  SYNCS.PHASECHK.TRANS64.TRYWAIT P1, [R2+URZ+0xb0], R5 ;  /* 0x0000b005020075a7 */ /* 0x000ee600080211ff */
[----:B------:R-:W-:Y:S01]  /*3090*/  LOP3.LUT R12, R12, UR7, RZ, 0x3c, !PT ;  /* 0x000000070c0c7c12 */ /* 0x000fe2000f8e3cff */
[----:B--23--:R-:W-:Y:S07]  /*30a0*/  @!P1 BRA `(.L_x_55) ;  /* 0x0000005000549947 */ /* 0x00cfee0003800000 */
.L_x_138:
[C---:B------:R-:W-:Y:S01]  /*30b0*/  LEA R4, R11.reuse, UR6, 0x4 ;  /* 0x000000060b047c11 */ /* 0x040fe2000f8e20ff */
[----:B--2---:R-:W-:Y:S01]  /*30c0*/  VIADD R2, R2, 0xc0 ;  /* 0x000000c002027836 */ /* 0x004fe20000000000 */
[----:B------:R-:W-:Y:S01]  /*30d0*/  SEL R8, R8, RZ, P0 ;  /* 0x000000ff08087207 */ /* 0x000fe20000000000 */
[----:B------:R-:W-:-:S03]  /*30e0*/  VIADD R11, R11, 0x1 ;  /* 0x000000010b0b7836 */ /* 0x000fc60000000000 */
[----:B------:R-:W2:Y:S01]  /*30f0*/  LDS.128 R4, [R4+0x140] ;  /* 0x0001400004047984 */ /* 0x000ea20000000c00 */
[----:B------:R-:W-:Y:S02]  /*3100*/  PRMT R2, RZ, 0x654, R2 ;  /* 0x00000654ff027816 */ /* 0x000fe40000000002 */
[C---:B------:R-:W-:Y:S01]  /*3110*/  ISETP.NE.AND P1, PT, R11.reuse, 0x2, PT ;  /* 0x000000020b00780c */ /* 0x040fe20003f25270 */
[----:B------:R-:W-:Y:S01]  /*3120*/  @!PT LDS RZ, [RZ] ;  /* 0x00000000fffff984 */ /* 0x000fe20000000800 */
[----:B------:R-:W-:Y:S01]  /*3130*/  @!PT LDS RZ, [RZ] ;  /* 0x00000000fffff984 */ /* 0x000fe20000000800 */
[----:B------:R-:W-:Y:S01]  /*3140*/  @!PT LDS RZ, [RZ] ;  /* 0x00000000fffff984 */ /* 0x000fe20000000800 */
[----:B------:R-:W-:Y:S01]  /*3150*/  @!PT LDS RZ, [RZ] ;  /* 0x00000000fffff984 */ /* 0x000fe20000000800 */
[----:B------:R3:W-:Y:S06]  /*3160*/  MEMBAR.ALL.CTA ;  /* 0x0000000000007992 */ /* 0x0007ec0000008000 */
[----:B---3--:R-:W3:Y:S01]  /*3170*/  FENCE.VIEW.ASYNC.S ;  /* 0x00000000000073c6 */ /* 0x008ee20000000000 */
[----:B------:R-:W-:Y:S01]  /*3180*/  SEL R11, R11, RZ, P1 ;  /* 0x000000ff0b0b7207 */ /* 0x000fe20000800000 */
[----:B---3--:R3:W-:Y:S01]  /*3190*/  SYNCS.ARRIVE.TRANS64.RED.A1T0 RZ, [R2+URZ], RZ ;  /* 0x000000ff02ff79a7 */ /* 0x0087e200081004ff */
[----:B--2---:R-:W-:-:S02]  /*31a0*/  LOP3.LUT P3, RZ, R6, 0x1, RZ, 0xc0, !PT ;  /* 0x0000000106ff7812 */ /* 0x004fc4000786c0ff */
[----:B------:R-:W-:-:S04]  /*31b0*/  SEL R5, RZ, 0x1, P1 ;  /* 0x00000001ff057807 */ /* 0x000fc80000800000 */
[----:B------:R-:W-:Y:S02]  /*31c0*/  LOP3.LUT R10, R10, R5, RZ, 0x3c, !PT ;  /* 0x000000050a0a7212 */ /* 0x000fe400078e3cff */
[----:B---3--:R-:W-:-:S04]  /*31d0*/  SEL R2, RZ, 0x1, P0 ;  /* 0x00000001ff027807 */ /* 0x008fc80000000000 */
[----:B------:R-:W-:Y:S01]  /*31e0*/  LOP3.LUT R9, R9, R2, RZ, 0x3c, !PT ;  /* 0x0000000209097212 */ /* 0x000fe200078e3cff */
[----:B------:R-:W-:Y:S06]  /*31f0*/  @P3 BRA `(.L_x_56) ;  /* 0xfffffffc002c3947 */ /* 0x000fec000383ffff */
[----:B------:R-:W-:Y:S01]  /*3200*/  ULEA UR4, UR5, UR6, 0x3 ;  /* 0x0000000605047291 */ /* 0x000fe2000f8e18ff */
[----:B------:R-:W-:-:S08]  /*3210*/  SHF.L.U32 R3, R12, 0x1f, RZ ;  /* 0x0000001f0c037819 */ /* 0x000fd000000006ff */
[----:B------:R-:W2:Y:S02]  /*3220*/  SYNCS.PHASECHK.TRANS64 P0, [UR4+0xc0], R3 ;  /* 0x0000c003ff0075a7 */ /* 0x000ea40008001004 */
[----:B--2---:R-:W-:Y:S05]  /*3230*/  @P0 BRA `(.L_x_57) ;  /* 0x0000000000080947 */ /* 0x004fea0003800000 */
[----:B------:R-:W2:Y:S02]  /*3240*/  SYNCS.PHASECHK.TRANS64.TRYWAIT P0, [UR4+0xc0], R3 ;  /* 0x0000c003ff0075a7 */ /* 0x000ea40008001104 */
[----:B--2---:R-:W-:Y:S05]  /*3250*/  @!P0 BRA `(.L_x_58) ;  /* 0x0000004c00fc8947 */ /* 0x004fea0003800000 */
.L_x_57:
[----:B------:R-:W-:-:S04]  /*3260*/  UIADD3 UR7, UPT, UPT, UR5, 0x1, URZ ;  /* 0x0000000105077890 */ /* 0x000fc8000fffe0ff */
[----:B------:R-:W-:-:S04]  /*3270*/  UISETP.NE.AND UP0, UPT, UR7, 0x2, UPT ;  /* 0x000000020700788c */ /* 0x000fc8000bf05270 */
[----:B------:R-:W-:Y:S02]  /*3280*/  USEL UR8, URZ, 0x1, UP0 ;  /* 0x00000001ff087887 */ /* 0x000fe40008000000 */
[----:B------:R-:W-:-:S04]  /*3290*/  USEL UR7, UR7, URZ, UP0 ;  /* 0x000000ff07077287 */ /* 0x000fc80008000000 */
[----:B------:R-:W-:Y:S01]  /*32a0*/  ULEA UR7, UR7, UR6, 0x3 ;  /* 0x0000000607077291 */ /* 0x000fe2000f8e18ff */
[----:B--2---:R-:W-:-:S04]  /*32b0*/  LOP3.LUT R3, R12, UR8, RZ, 0x3c, !PT ;  /* 0x000000080c037c12 */ /* 0x004fc8000f8e3cff */
[----:B------:R-:W-:-:S04]  /*32c0*/  SHF.L.U32 R0, R3, 0x1f, RZ ;  /* 0x0000001f03007819 */ /* 0x000fc800000006ff */
[----:B------:R-:W2:Y:S02]  /*32d0*/  SYNCS.PHASECHK.TRANS64 P0, [UR7+0xc0], R0 ;  /* 0x0000c000ff0075a7 */ /* 0x000ea40008001007 */
[----:B-12---:R-:W-:Y:S05]  /*32e0*/  @P0 EXIT ;  /* 0x000000000000094d */ /* 0x006fea0003800000 */
[----:B------:R-:W-:Y:S02]  /*32f0*/  SHF.L.U32 R3, R3, 0x1f, RZ ;  /* 0x0000001f03037819 */ /* 0x000fe400000006ff */
[----:B------:R-:W-:-:S07]  /*3300*/  MOV R0, UR7 ;  /* 0x0000000700007c02 */ /* 0x000fce0008000f00 */
.L_x_59:
[----:B-1----:R1:W2:Y:S02]  /*3310*/  SYNCS.PHASECHK.TRANS64.TRYWAIT P0, [R0+URZ+0xc0], R3 ;  /* 0x0000c003000075a7 */ /* 0x0022a400080011ff */
[----:B--2---:R-:W-:Y:S05]  /*3320*/  @!P0 NANOSLEEP.SYNCS 0x989680 ;  /* 0x009896800000895d */ /* 0x004fea0003900000 */
[----:B------:R-:W2:Y:S02]  /*3330*/  @!P0 SYNCS.PHASECHK.TRANS64 P0, [R0+URZ+0xc0], R3 ;  /* 0x0000c003000085a7 */ /* 0x000ea400080010ff */
[----:B--2---:R-:W-:Y:S05]  /*3340*/  @P0 EXIT ;  /* 0x000000000000094d */ /* 0x004fea0003800000 */
[----:B------:R-:W-:Y:S05]  /*3350*/  BRA `(.L_x_59) ;  /* 0xfffffffc00ec7947 */ /* 0x000fea000383ffff */
.L_x_52:
[----:B------:R-:W-:Y:S05]  /*3360*/  BRA.U UP4, `(.L_x_60) ;  /* 0x0000000d04d87547 */ /* 0x000fea000b800000 */
[----:B------:R-:W2:Y:S01]  /*3370*/  S2UR UR7, SR_CgaCtaId ;  /* 0x00000000000779c3 */ /* 0x000ea20000008800 */
[----:B------:R-:W-:Y:S01]  /*3380*/  UMOV UR4, 0x40 ;  /* 0x0000004000047882 */ /* 0x000fe20000000000 */
[----:B------:R-:W-:Y:S01]  /*3390*/  NOP ;  /* 0x0000000000007918 */ /* 0x000fe20000000000 */
[----:B------:R-:W-:Y:S01]  /*33a0*/  UMOV UR6, 0x400 ;  /* 0x0000040000067882 */ /* 0x000fe20000000000 */
[----:B--2---:R-:W-:Y:S02]  /*33b0*/  ULEA UR5, UR7, UR4, 0x18 ;  /* 0x0000000407057291 */ /* 0x004fe4000f8ec0ff */
[----:B------:R-:W-:-:S07]  /*33c0*/  ULEA UR6, UR7, UR6, 0x18 ;  /* 0x0000000607067291 */ /* 0x000fce000f8ec0ff */
[----:B------:R-:W2:Y:S02]  /*33d0*/  LDS.U8 R0, [UR5+0x1c] ;  /* 0x00001c05ff007984 */ /* 0x000ea40008000000 */
[----:B--2---:R-:W-:-:S13]  /*33e0*/  ISETP.NE.AND P0, PT, R0, RZ, PT ;  /* 0x000000ff0000720c */ /* 0x004fda0003f05270 */
[----:B------:R-:W-:Y:S05]  /*33f0*/  @P0 BRA `(.L_x_61) ;  /* 0x0000000000580947 */ /* 0x000fea0003800000 */
[----:B------:R-:W-:-:S13]  /*3400*/  ELECT P0, URZ, PT ;  /* 0x0000000000ff782f */ /* 0x000fda0003800000 */
[----:B------:R-:W-:Y:S05]  /*3410*/  @!P0 BRA `(.L_x_62) ;  /* 0x0000000000608947 */ /* 0x000fea0003800000 */
[----:B------:R-:W-:Y:S01]  /*3420*/  UMOV UR4, 0x10 ;  /* 0x0000001000047882 */ /* 0x000fe20000000000 */
[----:B------:R-:W-:Y:S01]  /*3430*/  HFMA2 R0, -RZ, RZ, 0, 5.9604644775390625e-08 ;  /* 0x00000001ff007431 */ /* 0x000fe200000001ff */
[----:B------:R-:W-:-:S03]  /*3440*/  MOV R3, 0xffff ;  /* 0x0000ffff00037802 */ /* 0x000fc60000000f00 */
[----:B------:R-:W-:Y:S04]  /*3450*/  DEPBAR.LE SB2, 0x36 ;  /* 0x0000ad800000791a */ /* 0x000fe80000000000 */
[----:B------:R-:W2:Y:S02]  /*3460*/  UTCATOMSWS.FIND_AND_SET.ALIGN UP0, UR4, UR4 ;  /* 0x00000004000475e3 */ /* 0x000ea40008000800 */
[----:B--2---:R-:W-:Y:S01]  /*3470*/  MOV R4, UR4 ;  /* 0x0000000400047c02 */ /* 0x004fe20008000f00 */
[----:B------:R-:W-:Y:S06]  /*3480*/  BRA.U UP0, `(.L_x_63) ;  /* 0x0000000100187547 */ /* 0x000fec000b800000 */
.L_x_64:
[----:B------:R-:W-:Y:S05]  /*3490*/  NANOSLEEP 0x64 ;  /* 0x000000640000795d */ /* 0x000fea0003800000 */
[----:B------:R-:W-:-:S05]  /*34a0*/  UMOV UR4, 0x10 ;  /* 0x0000001000047882 */ /* 0x000fca0000000000 */
[----:B------:R-:W-:Y:S04]  /*34b0*/  DEPBAR.LE SB2, 0x36 ;  /* 0x0000ad800000791a */ /* 0x000fe80000000000 */
[----:B------:R-:W2:Y:S02]  /*34c0*/  UTCATOMSWS.FIND_AND_SET.ALIGN UP0, UR4, UR4 ;  /* 0x00000004000475e3 */ /* 0x000ea40008000800 */
[----:B--2---:R-:W-:Y:S01]  /*34d0*/  MOV R4, UR4 ;  /* 0x0000000400047c02 */ /* 0x004fe20008000f00 */
[----:B------:R-:W-:Y:S05]  /*34e0*/  BRA.U !UP0, `(.L_x_64) ;  /* 0xfffffffd08e87547 */ /* 0x000fea000b83ffff */
.L_x_63:
[-C--:B------:R-:W-:Y:S02]  /*34f0*/  SHF.L.U32 R3, R3, R4.reuse, RZ ;  /* 0x0000000403037219 */ /* 0x080fe400000006ff */
[----:B------:R-:W-:Y:S01]  /*3500*/  SHF.L.U32 R0, R0, R4, RZ ;  /* 0x0000000400007219 */ /* 0x000fe200000006ff */
[----:B------:R-:W-:Y:S02]  /*3510*/  IMAD.SHL.U32 R4, R4, 0x20, RZ ;  /* 0x0000002004047824 */ /* 0x000fe400078e00ff */
[----:B------:R2:W-:Y:S04]  /*3520*/  ATOMS.OR RZ, [UR5+0x14], R3 ;  /* 0x00001403ffff798c */ /* 0x0005e8000b000005 */
[----:B------:R2:W-:Y:S04]  /*3530*/  ATOMS.OR RZ, [UR5+0x18], R0 ;  /* 0x00001800ffff798c */ /* 0x0005e8000b000005 */
[----:B------:R2:W-:Y:S01]  /*3540*/  STS [UR6+0x160], R4 ;  /* 0x00016004ff007988 */ /* 0x0005e20008000806 */
[----:B------:R-:W-:Y:S05]  /*3550*/  BRA `(.L_x_62) ;  /* 0x0000000000107947 */ /* 0x000fea0003800000 */
.L_x_61:
[----:B------:R-:W-:Y:S02]  /*3560*/  MOV R0, 0xffffffff ;  /* 0xffffffff00007802 */ /* 0x000fe40000000f00 */
[----:B------:R-:W-:-:S03]  /*3570*/  MOV R4, 0x35a0 ;  /* 0x000035a000047802 */ /* 0x000fc60000000f00 */
[----:B------:R2:W-:Y:S04]  /*3580*/  STS [UR6+0x160], R0 ;  /* 0x00016000ff007988 */ /* 0x0005e80008000806 */
[----:B-12--5:R-:W-:Y:S05]  /*3590*/  CALL.REL.NOINC `($__internal_1_$__cuda_sm10x_tcgen05_guardrail_trap_phase_invalid_during_alloc) ;  /* 0x0000005000b87944 */ /* 0x026fea0003c00000 */
.L_x_62:
[----:B------:R-:W-:Y:S05]  /*35a0*/  WARPSYNC.ALL ;  /* 0x0000000000007948 */ /* 0x000fea0003800000 */
[----:B------:R-:W3:Y:S01]  /*35b0*/  S2UR UR4, SR_CgaCtaId ;  /* 0x00000000000479c3 */ /* 0x000ee20000008800 */
[----:B------:R-:W-:Y:S01]  /*35c0*/  UMOV UR26, 0x400 ;  /* 0x00000400001a7882 */ /* 0x000fe20000000000 */
[----:B------:R-:W-:-:S06]  /*35d0*/  NOP ;  /* 0x0000000000007918 */ /* 0x000fcc0000000000 */
[----:B------:R-:W-:Y:S06]  /*35e0*/  BAR.ARV 0x6, 0xa0 ;  /* 0x0182800000007b1d */ /* 0x000fec0000002000 */
[----:B------:R-:W4:Y:S01]  /*35f0*/  LDCU UR5, c[0x0][0x38c] ;  /* 0x00007180ff0577ac */ /* 0x000f220008000800 */
[----:B------:R-:W-:Y:S01]  /*3600*/  LOP3.LUT R2, R2, 0xffff, RZ, 0xc0, !PT ;  /* 0x0000ffff02027812 */ /* 0x000fe200078ec0ff */
[----:B------:R-:W-:Y:S01]  /*3610*/  IMAD.MOV.U32 R11, RZ, RZ, 0x1 ;  /* 0x00000001ff0b7424 */ /* 0x000fe200078e00ff */
[----:B------:R-:W-:Y:S01]  /*3620*/  CS2R R8, SRZ ;  /* 0x0000000000087805 */ /* 0x000fe2000001ff00 */
[----:B------:R-:W1:Y:S01]  /*3630*/  LDCU UR7, c[0x0][0x38c] ;  /* 0x00007180ff0777ac */ /* 0x000e620008000800 */
[----:B------:R-:W-:Y:S01]  /*3640*/  R2UR UR27, R2 ;  /* 0x00000000021b72ca */ /* 0x000fe200000e0000 */
[----:B------:R-:W-:Y:S01]  /*3650*/  IMAD.MOV.U32 R10, RZ, RZ, RZ ;  /* 0x000000ffff0a7224 */ /* 0x000fe200078e00ff */
[----:B------:R-:W-:Y:S01]  /*3660*/  UMOV UR30, URZ ;  /* 0x000000ff001e7c82 */ /* 0x000fe20008000000 */
[----:B------:R-:W-:Y:S01]  /*3670*/  UMOV UR24, URZ ;  /* 0x000000ff00187c82 */ /* 0x000fe20008000000 */
[----:B---3--:R-:W-:Y:S01]  /*3680*/  ULEA UR26, UR4, UR26, 0x18 ;  /* 0x0000001a041a7291 */ /* 0x008fe2000f8ec0ff */
[----:B------:R-:W-:Y:S01]  /*3690*/  UMOV UR38, 0x0 ;  /* 0x0000000000267882 */ /* 0x000fe20000000000 */
[----:B------:R-:W-:-:S02]  /*36a0*/  UMOV UR39, 0x4200490 ;  /* 0x0420049000277882 */ /* 0x000fc40000000000 */
[----:B------:R-:W-:Y:S02]  /*36b0*/  UIADD3 UR4, UPT, UPT, UR26, 0x4400, URZ ;  /* 0x000044001a047890 */ /* 0x000fe4000fffe0ff */
[----:B------:R-:W-:Y:S02]  /*36c0*/  UIADD3 UR6, UPT, UPT, UR26, 0x14400, URZ ;  /* 0x000144001a067890 */ /* 0x000fe4000fffe0ff */
[----:B----4-:R-:W-:Y:S01]  /*36d0*/  UIADD3 UR5, UPT, UPT, UR5, 0x7f, URZ ;  /* 0x0000007f05057890 */ /* 0x010fe2000fffe0ff */
[----:B--2---:R-:W2:Y:S01]  /*36e0*/  LDS R0, [UR26+0x160] ;  /* 0x0001601aff007984 */ /* 0x004ea20008000800 */
[----:B-1----:R-:W-:Y:S01]  /*36f0*/  UMOV UR36, 0x0 ;  /* 0x0000000000247882 */ /* 0x002fe20000000000 */
[----:B------:R-:W-:Y:S01]  /*3700*/  UMOV UR37, 0x4200490 ;  /* 0x0420049000257882 */ /* 0x000fe20000000000 */
[----:B------:R-:W-:Y:S02]  /*3710*/  USHF.R.S32.HI UR40, URZ, 0x1f, UR5 ;  /* 0x0000001fff287899 */ /* 0x000fe40008011405 */
[----:B------:R-:W-:-:S02]  /*3720*/  UISETP.GE.AND UP4, UPT, UR7, 0x1, UPT ;  /* 0x000000010700788c */ /* 0x000fc4000bf86270 */
[----:B------:R-:W-:Y:S02]  /*3730*/  ULEA.HI UR40, UR40, UR5, URZ, 0x7 ;  /* 0x0000000528287291 */ /* 0x000fe4000f8f38ff */
[----:B------:R-:W-:Y:S02]  /*3740*/  USHF.R.U32.HI UR5, URZ, 0x4, UR4 ;  /* 0x00000004ff057899 */ /* 0x000fe40008011604 */
[----:B------:R-:W-:Y:S02]  /*3750*/  USHF.R.S32.HI UR40, URZ, 0x7, UR40 ;  /* 0x00000007ff287899 */ /* 0x000fe40008011428 */
[----:B------:R-:W-:Y:S02]  /*3760*/  USHF.R.U32.HI UR4, URZ, 0x4, UR6 ;  /* 0x00000004ff047899 */ /* 0x000fe40008011606 */
[----:B------:R-:W-:Y:S02]  /*3770*/  UISETP.LT.AND UP0, UPT, UR40, 0x1, UPT ;  /* 0x000000012800788c */ /* 0x000fe4000bf01270 */
[----:B------:R-:W-:-:S02]  /*3780*/  ULOP3.LUT UR5, UR5, 0x3fff, URZ, 0xc0, !UPT ;  /* 0x00003fff05057892 */ /* 0x000fc4000f8ec0ff */
[----:B------:R-:W-:Y:S02]  /*3790*/  ULOP3.LUT UR4, UR4, 0x3fff, URZ, 0xc0, !UPT ;  /* 0x00003fff04047892 */ /* 0x000fe4000f8ec0ff */
[----:B------:R-:W-:Y:S02]  /*37a0*/  USEL UR41, UR40, 0x1, !UP0 ;  /* 0x0000000128297887 */ /* 0x000fe4000c000000 */
[----:B------:R-:W-:Y:S02]  /*37b0*/  ULOP3.LUT UR28, UR5, 0x10000, URZ, 0xfc, !UPT ;  /* 0x00010000051c7892 */ /* 0x000fe4000f8efcff */
[----:B------:R-:W-:Y:S02]  /*37c0*/  ULOP3.LUT UR29, UR4, 0x10000, URZ, 0xfc, !UPT ;  /* 0x00010000041d7892 */ /* 0x000fe4000f8efcff */
[----:B------:R-:W-:Y:S01]  /*37d0*/  UIADD3 UR41, UPT, UPT, -UR41, URZ, URZ ;  /* 0x000000ff29297290 */ /* 0x000fe2000fffe1ff */
[----:B------:R-:W-:Y:S01]  /*37e0*/  UMOV UR34, 0x0 ;  /* 0x0000000000227882 */ /* 0x000fe20000000000 */
[----:B------:R-:W-:Y:S01]  /*37f0*/  UMOV UR35, 0x4200490 ;  /* 0x0420049000237882 */ /* 0x000fe20000000000 */
[----:B------:R-:W-:Y:S01]  /*3800*/  UMOV UR32, 0x0 ;  /* 0x0000000000207882 */ /* 0x000fe20000000000 */
[----:B------:R-:W-:Y:S01]  /*3810*/  UMOV UR33, 0x4200490 ;  /* 0x0420049000217882 */ /* 0x000fe20000000000 */
[----:B--2---:R-:W-:-:S15]  /*3820*/  R2UR UR42, R0 ;  /* 0x00000000002a72ca */ /* 0x004fde00000e0000 */
.L_x_71:
[----:B------:R-:W-:Y:S02]  /*3830*/  LEA R0, R10, UR26, 0x3 ;  /* 0x0000001a0a007c11 */ /* 0x000fe4000f8e18ff */
[----:B------:R-:W-:Y:S02]  /*3840*/  SHF.L.U32 R5, R9, 0x1f, RZ ;  /* 0x0000001f09057819 */ /* 0x000fe400000006ff */
[----:B------:R-:W-:Y:S01]  /*3850*/  PLOP3.LUT P0, PT, PT, PT, UP4, 0x80, 0x8 ;  /* 0x000000000008781c */ /* 0x000fe20003f0f048 */
[----:B------:R-:W-:Y:S01]  /*3860*/  VIADD R3, R0, 0xc0 ;  /* 0x000000c000037836 */ /* 0x000fe20000000000 */
[----:B-1----:R-:W1:Y:S02]  /*3870*/  SYNCS.PHASECHK.TRANS64.TRYWAIT P1, [R0+URZ+0xb0], R5 ;  /* 0x0000b005000075a7 */ /* 0x002e6400080211ff */
[----:B-1-3--:R-:W-:Y:S09]  /*3880*/  @!P1 BRA `(.L_x_65) ;  /* 0x0000004800889947 */ /* 0x00aff20003800000 */
.L_x_140:
[----:B------:R-:W-:Y:S01]  /*3890*/  LEA R4, R10, UR26, 0x4 ;  /* 0x0000001a0a047c11 */ /* 0x000fe2000f8e20ff */
[----:B------:R-:W-:Y:S01]  /*38a0*/  @UP4 ULEA UR4, UR24, UR26, 0x3 ;  /* 0x0000001a18044291 */ /* 0x000fe2000f8e18ff */
[----:B------:R-:W-:Y:S01]  /*38b0*/  PLOP3.LUT P2, PT, PT, PT, PT, 0x80, 0x8 ;  /* 0x000000000008781c */ /* 0x000fe20003f4f070 */
[----:B------:R-:W-:Y:S01]  /*38c0*/  ULEA UR31, UR30, UR26, 0x3 ;  /* 0x0000001a1e1f7291 */ /* 0x000fe2000f8e18ff */
[----:B------:R-:W-:Y:S02]  /*38d0*/  PRMT R3, RZ, 0x654, R3 ;  /* 0x00000654ff037816 */ /* 0x000fe40000000003 */
[----:B-1----:R-:W1:Y:S01]  /*38e0*/  LDS.128 R4, [R4+0x140] ;  /* 0x0001400004047984 */ /* 0x002e620000000c00 */
[----:B------:R-:W-:Y:S02]  /*38f0*/  @P0 SHF.L.U32 R2, R8, 0x1f, RZ ;  /* 0x0000001f08020819 */ /* 0x000fe400000006ff */
[----:B------:R-:W-:Y:S01]  /*3900*/  SHF.L.U32 R0, R11, 0x1f, RZ ;  /* 0x0000001f0b007819 */ /* 0x000fe200000006ff */
[----:B------:R-:W-:Y:S01]  /*3910*/  @!PT LDS RZ, [RZ] ;  /* 0x00000000fffff984 */ /* 0x000fe20000000800 */
[----:B------:R-:W-:Y:S01]  /*3920*/  @!PT LDS RZ, [RZ] ;  /* 0x00000000fffff984 */ /* 0x000fe20000000800 */
[----:B------:R-:W-:Y:S01]  /*3930*/  @!PT LDS RZ, [RZ] ;  /* 0x00000000fffff984 */ /* 0x000fe20000000800 */
[----:B------:R-:W-:Y:S01]  /*3940*/  @!PT LDS RZ, [RZ] ;  /* 0x00000000fffff984 */ /* 0x000fe20000000800 */
[----:B------:R2:W-:Y:S06]  /*3950*/  MEMBAR.ALL.CTA ;  /* 0x0000000000007992 */ /* 0x0005ec0000008000 */
[----:B--2---:R-:W2:Y:S02]  /*3960*/  FENCE.VIEW.ASYNC.S ;  /* 0x00000000000073c6 */ /* 0x004ea40000000000 */
[----:B--2---:R2:W-:Y:S01]  /*3970*/  SYNCS.ARRIVE.TRANS64.RED.A1T0 RZ, [R3+URZ], RZ ;  /* 0x000000ff03ff79a7 */ /* 0x0045e200081004ff */
[----:B------:R2:W3:Y:S01]  /*3980*/  @P0 SYNCS.PHASECHK.TRANS64.TRYWAIT P2, [UR4], R2 ;  /* 0x00000002ff0005a7 */ /* 0x0004e20008041104 */
[----:B------:R-:W-:Y:S01]  /*3990*/  ULEA.HI UR4, UR30, UR30, URZ, 0x1 ;  /* 0x0000001e1e047291 */ /* 0x000fe2000f8f08ff */
[----:B-1----:R-:W-:-:S03]  /*39a0*/  LOP3.LUT P1, RZ, R6, 0x1, RZ, 0xc0, !PT ;  /* 0x0000000106ff7812 */ /* 0x002fc6000782c0ff */
[----:B------:R-:W-:Y:S02]  /*39b0*/  USHF.L.U32 UR11, UR4, 0x6, URZ ;  /* 0x00000006040b7899 */ /* 0x000fe400080006ff */
[----:B------:R-:W-:Y:S02]  /*39c0*/  ULOP3.LUT UR4, UR4, 0xffe, URZ, 0xc0, !UPT ;  /* 0x00000ffe04047892 */ /* 0x000fe4000f8ec0ff */
[----:B------:R-:W-:Y:S02]  /*39d0*/  ULOP3.LUT UR11, UR11, 0xffffff80, URZ, 0xc0, !UPT ;  /* 0xffffff800b0b7892 */ /* 0x000fe4000f8ec0ff */
[----:B------:R-:W-:Y:S02]  /*39e0*/  UIADD3 UR4, UPT, UPT, -UR4, UR30, URZ ;  /* 0x0000001e04047290 */ /* 0x000fe4000fffe1ff */
[----:B------:R-:W-:Y:S01]  /*39f0*/  UIADD3 UR11, UPT, UPT, UR42, UR11, URZ ;  /* 0x0000000b2a0b7290 */ /* 0x000fe2000fffe0ff */
[----:B------:R-:W1:Y:S03]  /*3a00*/  SYNCS.PHASECHK.TRANS64.TRYWAIT P0, [UR31+0xf0], R0 ;  /* 0x0000f000ff0075a7 */ /* 0x000e66000800111f */
[----:B------:R-:W-:Y:S01]  /*3a10*/  ULEA UR11, UR4, UR11, 0x14 ;  /* 0x0000000b040b7291 */ /* 0x000fe2000f8ea0ff */
[----:B-123--:R-:W-:Y:S11]  /*3a20*/  @!P0 BRA `(.L_x_66) ;  /* 0x0000004800348947 */ /* 0x00eff60003800000 */
.L_x_142:
[----:B------:R-:W-:Y:S01]  /*3a30*/  IADD3 R10, PT, PT, R10, 0x1, RZ ;  /* 0x000000010a0a7810 */ /* 0x000fe20007ffe0ff */
[----:B------:R-:W-:Y:S06]  /*3a40*/  BRA.U !UP4, `(.L_x_67) ;  /* 0x000000010cc07547 */ /* 0x000fec000b800000 */
[----:B------:R-:W-:Y:S01]  /*3a50*/  UPLOP3.LUT UP2, UPT, UPT, UPT, UPT, 0x40, 0x4 ;  /* 0x000000000004789c */ /* 0x000fe20003f4e870 */
[----:B------:R-:W-:Y:S01]  /*3a60*/  UMOV UR23, UR41 ;  /* 0x0000002900177c82 */ /* 0x000fe20008000000 */
[----:B------:R-:W-:Y:S01]  /*3a70*/  UMOV UR22, UR40 ;  /* 0x0000002800167c82 */ /* 0x000fe20008000000 */
[----:B------:R-:W-:-:S08]  /*3a80*/  UMOV UR10, UR24 ;  /* 0x00000018000a7c82 */ /* 0x000fd00008000000 */
.L_x_70:
[----:B------:R-:W-:Y:S02]  /*3a90*/  UIADD3 UR23, UPT, UPT, UR23, 0x1, URZ ;  /* 0x0000000117177890 */ /* 0x000fe4000fffe0ff */
[----:B--2---:R-:W-:Y:S02]  /*3aa0*/  ULEA UR5, UR10, UR26, 0x3 ;  /* 0x0000001a0a057291 */ /* 0x004fe4000f8e18ff */
[----:B------:R-:W-:Y:S01]  /*3ab0*/  UISETP.NE.AND UP3, UPT, UR23, URZ, UPT ;  /* 0x000000ff1700728c */ /* 0x000fe2000bf65270 */
[----:B---3--:R-:W-:Y:S10]  /*3ac0*/  @P2 BRA `(.L_x_68) ;  /* 0x00000000000c2947 */ /* 0x008ff40003800000 */
[----:B-1----:R-:W-:Y:S04]  /*3ad0*/  SHF.L.U32 R3, R8, 0x1f, RZ ;  /* 0x0000001f08037819 */ /* 0x002fe800000006ff */
[----:B------:R-:W1:Y:S02]  /*3ae0*/  SYNCS.PHASECHK.TRANS64.TRYWAIT P0, [UR5], R3 ;  /* 0x00000003ff0075a7 */ /* 0x000e640008001105 */
[----:B-1----:R-:W-:Y:S05]  /*3af0*/  @!P0 BRA `(.L_x_69) ;  /* 0x0000004800188947 */ /* 0x002fea0003800000 */
.L_x_68:
[----:B------:R-:W-:Y:S01]  /*3b00*/  UISETP.NE.AND UP0, UPT, UR22, 0x1, UPT ;  /* 0x000000011600788c */ /* 0x000fe2000bf05270 */
[----:B------:R-:W-:Y:S01]  /*3b10*/  PLOP3.LUT P2, PT, PT, PT, PT, 0x80, 0x8 ;  /* 0x000000000008781c */ /* 0x000fe20003f4f070 */
[----:B------:R-:W-:Y:S02]  /*3b20*/  UIADD3 UR4, UPT, UPT, UR10, 0x1, URZ ;  /* 0x000000010a047890 */ /* 0x000fe4000fffe0ff */
[----:B------:R-:W-:Y:S02]  /*3b30*/  UIADD3 UR25, UPT, UPT, UR5, 0x40, URZ ;  /* 0x0000004005197890 */ /* 0x000fe4000fffe0ff */
[----:B------:R-:W-:Y:S01]  /*3b40*/  UISETP.NE.AND UP1, UPT, UR4, 0x8, UPT ;  /* 0x000000080400788c */ /* 0x000fe2000bf25270 */
[----:B------:R-:W-:Y:S01]  /*3b50*/  PLOP3.LUT P0, PT, PT, PT, UP0, 0x80, 0x8 ;  /* 0x000000000008781c */ /* 0x000fe20003f0f008 */
[----:B------:R-:W-:Y:S02]  /*3b60*/  UIADD3 UR22, UPT, UPT, UR22, -0x1, URZ ;  /* 0xffffffff16167890 */ /* 0x000fe4000fffe0ff */
[----:B------:R-:W-:Y:S02]  /*3b70*/  USEL UR6, URZ, 0x1, UP1 ;  /* 0x00000001ff067887 */ /* 0x000fe40008800000 */
[----:B------:R-:W-:Y:S01]  /*3b80*/  USEL UR24, UR4, URZ, UP1 ;  /* 0x000000ff04187287 */ /* 0x000fe20008800000 */
[----:B------:R-:W-:Y:S01]  /*3b90*/  UMOV UR7, 0x40004040 ;  /* 0x4000404000077882 */ /* 0x000fe20000000000 */
[----:B------:R-:W-:Y:S02]  /*3ba0*/  UMOV UR5, 0x40004040 ;  /* 0x4000404000057882 */ /* 0x000fe40000000000 */
[----:B------:R-:W-:Y:S01]  /*3bb0*/  @UP0 ULEA UR4, UR24, UR26, 0x3 ;  /* 0x0000001a18040291 */ /* 0x000fe2000f8e18ff */
[----:B------:R-:W-:Y:S01]  /*3bc0*/  LOP3.LUT R8, R8, UR6, RZ, 0x3c, !PT ;  /* 0x0000000608087c12 */ /* 0x000fe2000f8e3cff */
[----:B------:R-:W-:Y:S01]  /*3bd0*/  ULEA UR6, UR10, UR29, 0xa ;  /* 0x0000001d0a067291 */ /* 0x000fe2000f8e50ff */
[----:B------:R-:W-:Y:S02]  /*3be0*/  UMOV UR21, 0x40004040 ;  /* 0x4000404000157882 */ /* 0x000fe40000000000 */
[----:B-1----:R-:W-:Y:S01]  /*3bf0*/  @P0 SHF.L.U32 R0, R8, 0x1f, RZ ;  /* 0x0000001f08000819 */ /* 0x002fe200000006ff */
[----:B------:R-:W-:Y:S02]  /*3c00*/  UIADD3 UR20, UPT, UPT, UR6, 0x2, URZ ;  /* 0x0000000206147890 */ /* 0x000fe4000fffe0ff */
[----:B------:R-:W-:Y:S01]  /*3c10*/  UIADD3 UR16, UPT, UPT, UR6, 0x4, URZ ;  /* 0x0000000406107890 */ /* 0x000fe2000fffe0ff */
[----:B------:R2:W3:Y:S01]  /*3c20*/  @P0 SYNCS.PHASECHK.TRANS64.TRYWAIT P2, [UR4], R0 ;  /* 0x00000000ff0005a7 */ /* 0x0004e20008041104 */
[----:B------:R-:W-:Y:S02]  /*3c30*/  ULEA UR4, UR10, UR28, 0x9 ;  /* 0x0000001c0a047291 */ /* 0x000fe4000f8e48ff */
[----:B------:R-:W-:Y:S02]  /*3c40*/  UIADD3 UR12, UPT, UPT, UR6, 0x6, URZ ;  /* 0x00000006060c7890 */ /* 0x000fe4000fffe0ff */
[----:B------:R-:W-:Y:S02]  /*3c50*/  UIADD3 UR18, UPT, UPT, UR4, 0x2, URZ ;  /* 0x0000000204127890 */ /* 0x000fe4000fffe0ff */
[----:B------:R-:W-:Y:S02]  /*3c60*/  UIADD3 UR14, UPT, UPT, UR4, 0x4, URZ ;  /* 0x00000004040e7890 */ /* 0x000fe4000fffe0ff */
[----:B------:R-:W-:Y:S01]  /*3c70*/  UIADD3 UR8, UPT, UPT, UR4, 0x6, URZ ;  /* 0x0000000604087890 */ /* 0x000fe2000fffe0ff */
[----:B------:R2:W-:Y:S01]  /*3c80*/  UTCQMMA gdesc[UR4], gdesc[UR6], tmem[UR11], tmem[UR38], idesc[UR39], UP2 ;  /* 0x00ff2606040075ea */ /* 0x0005e2000900030b */
[----:B------:R-:W-:Y:S01]  /*3c90*/  UPLOP3.LUT UP2, UPT, UPT, UPT, UPT, 0x80, 0x8 ;  /* 0x000000000008789c */ /* 0x000fe20003f4f070 */
[----:B------:R-:W-:Y:S01]  /*3ca0*/  UMOV UR19, 0x40004040 ;  /* 0x4000404000137882 */ /* 0x000fe20000000000 */
[----:B------:R-:W-:Y:S01]  /*3cb0*/  UMOV UR17, 0x40004040 ;  /* 0x4000404000117882 */ /* 0x000fe20000000000 */
[----:B------:R2:W-:Y:S01]  /*3cc0*/  UTCQMMA gdesc[UR18], gdesc[UR20], tmem[UR11], tmem[UR36], idesc[UR37], UPT ;  /* 0x00ff2414120075ea */ /* 0x0005e2000b80030b */
[----:B------:R-:W-:Y:S01]  /*3cd0*/  UMOV UR15, 0x40004040 ;  /* 0x40004040000f7882 */ /* 0x000fe20000000000 */
[----:B------:R-:W-:Y:S01]  /*3ce0*/  UMOV UR13, 0x40004040 ;  /* 0x40004040000d7882 */ /* 0x000fe20000000000 */
[----:B------:R-:W-:Y:S01]  /*3cf0*/  UMOV UR9, 0x40004040 ;  /* 0x4000404000097882 */ /* 0x000fe20000000000 */
[----:B------:R2:W-:Y:S01]  /*3d00*/  UTCQMMA gdesc[UR14], gdesc[UR16], tmem[UR11], tmem[UR34], idesc[UR35], UPT ;  /* 0x00ff22100e0075ea */ /* 0x0005e2000b80030b */
[----:B------:R2:W-:Y:S01]  /*3d10*/  UTCQMMA gdesc[UR8], gdesc[UR12], tmem[UR11], tmem[UR32], idesc[UR33], UPT ;  /* 0x00ff200c080075ea */ /* 0x0005e2000b80030b */
[----:B------:R2:W-:Y:S01]  /*3d20*/  UTCBAR.MULTICAST [UR25], URZ, UR27 ;  /* 0x000000ff190073e9 */ /* 0x0005e2000800081b */
[----:B------:R-:W-:Y:S01]  /*3d30*/  UMOV UR10, UR24 ;  /* 0x00000018000a7c82 */ /* 0x000fe20008000000 */
[----:B------:R-:W-:Y:S05]  /*3d40*/  BRA.U UP3, `(.L_x_70) ;  /* 0xfffffffd03507547 */ /* 0x000fea000b83ffff */
.L_x_67:
[----:B--2---:R-:W-:Y:S01]  /*3d50*/  UIADD3 UR4, UPT, UPT, UR30, 0x1, URZ ;  /* 0x000000011e047890 */ /* 0x004fe2000fffe0ff */
[C---:B------:R-:W-:Y:S01]  /*3d60*/  ISETP.NE.AND P0, PT, R10.reuse, 0x2, PT ;  /* 0x000000020a00780c */ /* 0x040fe20003f05270 */
[----:B------:R-:W-:Y:S02]  /*3d70*/  UIADD3 UR5, UPT, UPT, UR31, 0xd0, URZ ;  /* 0x000000d01f057890 */ /* 0x000fe4000fffe0ff */
[----:B------:R-:W-:Y:S01]  /*3d80*/  UISETP.NE.AND UP0, UPT, UR4, 0x4, UPT ;  /* 0x000000040400788c */ /* 0x000fe2000bf05270 */
[----:B-1----:R-:W-:Y:S02]  /*3d90*/  SEL R0, RZ, 0x1, P0 ;  /* 0x00000001ff007807 */ /* 0x002fe40000000000 */
[----:B------:R-:W-:Y:S01]  /*3da0*/  SEL R10, R10, RZ, P0 ;  /* 0x000000ff0a0a7207 */ /* 0x000fe20000000000 */
[----:B------:R-:W-:Y:S01]  /*3db0*/  USEL UR6, URZ, 0x1, UP0 ;  /* 0x00000001ff067887 */ /* 0x000fe20008000000 */
[----:B------:R-:W-:Y:S01]  /*3dc0*/  LOP3.LUT R9, R9, R0, RZ, 0x3c, !PT ;  /* 0x0000000009097212 */ /* 0x000fe200078e3cff */
[----:B------:R-:W-:Y:S01]  /*3dd0*/  USEL UR30, UR4, URZ, UP0 ;  /* 0x000000ff041e7287 */ /* 0x000fe20008000000 */
[----:B------:R1:W-:Y:S03]  /*3de0*/  UTCBAR [UR5], URZ ;  /* 0x000000ff050073e9 */ /* 0x0003e600080000ff */
[----:B------:R-:W-:Y:S01]  /*3df0*/  LOP3.LUT R11, R11, UR6, RZ, 0x3c, !PT ;  /* 0x000000060b0b7c12 */ /* 0x000fe2000f8e3cff */
[----:B------:R-:W-:Y:S07]  /*3e00*/  @P1 BRA `(.L_x_71) ;  /* 0xfffffff800881947 */ /* 0x000fee000383ffff */
[----:B------:R-:W2:Y:S01]  /*3e10*/  S2UR UR8, SR_CgaCtaId ;  /* 0x00000000000879c3 */ /* 0x000ea20000008800 */
[----:B------:R-:W-:Y:S01]  /*3e20*/  ELECT P0, URZ, PT ;  /* 0x0000000000ff782f */ /* 0x000fe20003800000 */
[----:B------:R-:W-:Y:S01]  /*3e30*/  IMAD.MOV.U32 R0, RZ, RZ, 0x1 ;  /* 0x00000001ff007424 */ /* 0x000fe200078e00ff */
[----:B------:R-:W-:Y:S01]  /*3e40*/  UIADD3 UR26, UPT, UPT, UR26, 0xf0, URZ ;  /* 0x000000f01a1a7890 */ /* 0x000fe2000fffe0ff */
[----:B------:R-:W-:Y:S01]  /*3e50*/  SHF.L.U32 R3, R11, 0x1f, RZ ;  /* 0x0000001f0b037819 */ /* 0x000fe200000006ff */
[----:B------:R-:W-:-:S03]  /*3e60*/  UMOV UR4, 0x40 ;  /* 0x0000004000047882 */ /* 0x000fc60000000000 */
[----:B------:R-:W-:Y:S01]  /*3e70*/  UVIRTCOUNT.DEALLOC.SMPOOL 0x80 ;  /* 0x000000800000784c */ /* 0x000fe20000000000 */
[----:B--2---:R-:W-:Y:S02]  /*3e80*/  ULEA UR8, UR8, UR4, 0x18 ;  /* 0x0000000408087291 */ /* 0x004fe4000f8ec0ff */
[----:B------:R-:W-:-:S07]  /*3e90*/  ULEA UR4, UR30, UR26, 0x3 ;  /* 0x0000001a1e047291 */ /* 0x000fce000f8e18ff */
[----:B------:R2:W-:Y:S02]  /*3ea0*/  @P0 STS.U8 [UR8+0x1c], R0 ;  /* 0x00001c00ff000988 */ /* 0x0005e40008000008 */
[----:B------:R-:W4:Y:S02]  /*3eb0*/  SYNCS.PHASECHK.TRANS64.TRYWAIT P0, [UR4], R3 ;  /* 0x00000003ff0075a7 */ /* 0x000f240008001104 */
[----:B--2-4-:R-:W-:Y:S05]  /*3ec0*/  @!P0 BRA `(.L_x_72) ;  /* 0x00000044003c8947 */ /* 0x014fea0003800000 */
.L_x_145:
[----:B------:R-:W-:-:S04]  /*3ed0*/  UIADD3 UR4, UPT, UPT, UR30, 0x1, URZ ;  /* 0x000000011e047890 */ /* 0x000fc8000fffe0ff */
[----:B------:R-:W-:-:S04]  /*3ee0*/  UISETP.NE.AND UP0, UPT, UR4, 0x4, UPT ;  /* 0x000000040400788c */ /* 0x000fc8000bf05270 */
[----:B------:R-:W-:Y:S02]  /*3ef0*/  USEL UR6, URZ, 0x1, UP0 ;  /* 0x00000001ff067887 */ /* 0x000fe40008000000 */
[----:B------:R-:W-:-:S04]  /*3f00*/  USEL UR4, UR4, URZ, UP0 ;  /* 0x000000ff04047287 */ /* 0x000fc80008000000 */
[----:B-1----:R-:W-:Y:S01]  /*3f10*/  ULEA UR5, UR4, UR26, 0x3 ;  /* 0x0000001a04057291 */ /* 0x002fe2000f8e18ff */
[----:B------:R-:W-:-:S04]  /*3f20*/  LOP3.LUT R2, R11, UR6, RZ, 0x3c, !PT ;  /* 0x000000060b027c12 */ /* 0x000fc8000f8e3cff */
[----:B--2---:R-:W-:-:S04]  /*3f30*/  SHF.L.U32 R3, R2, 0x1f, RZ ;  /* 0x0000001f02037819 */ /* 0x004fc800000006ff */
[----:B------:R-:W1:Y:S02]  /*3f40*/  SYNCS.PHASECHK.TRANS64.TRYWAIT P0, [UR5], R3 ;  /* 0x00000003ff0075a7 */ /* 0x000e640008001105 */
[----:B-1----:R-:W-:Y:S05]  /*3f50*/  @!P0 BRA `(.L_x_73) ;  /* 0x0000004400308947 */ /* 0x002fea0003800000 */
.L_x_147:
        /* <DEDUP_REMOVED lines=9> */
.L_x_149:
[----:B------:R-:W-:-:S04]  /*3ff0*/  UIADD3 UR4, UPT, UPT, UR4, 0x1, URZ ;  /* 0x0000000104047890 */ /* 0x000fc8000fffe0ff */
[----:B------:R-:W-:-:S04]  /*4000*/  UISETP.NE.AND UP0, UPT, UR4, 0x4, UPT ;  /* 0x000000040400788c */ /* 0x000fc8000bf05270 */
[----:B------:R-:W-:Y:S02]  /*4010*/  USEL UR5, URZ, 0x1, UP0 ;  /* 0x00000001ff057887 */ /* 0x000fe40008000000 */
[----:B------:R-:W-:-:S04]  /*4020*/  USEL UR4, UR4, URZ, UP0 ;  /* 0x000000ff04047287 */ /* 0x000fc80008000000 */
[----:B------:R-:W-:Y:S01]  /*4030*/  ULEA UR4, UR4, UR26, 0x3 ;  /* 0x0000001a04047291 */ /* 0x000fe2000f8e18ff */
[----:B-1----:R-:W-:-:S04]  /*4040*/  LOP3.LUT R3, R2, UR5, RZ, 0x3c, !PT ;  /* 0x0000000502037c12 */ /* 0x002fc8000f8e3cff */
[----:B------:R-:W-:-:S04]  /*4050*/  SHF.L.U32 R3, R3, 0x1f, RZ ;  /* 0x0000001f03037819 */ /* 0x000fc800000006ff */
[----:B------:R-:W1:Y:S02]  /*4060*/  SYNCS.PHASECHK.TRANS64.TRYWAIT P0, [UR4], R3 ;  /* 0x00000003ff0075a7 */ /* 0x000e640008001104 */
[----:B-1----:R-:W-:Y:S05]  /*4070*/  @!P0 BRA `(.L_x_75) ;  /* 0x0000004400188947 */ /* 0x002fea0003800000 */
.L_x_151:
[----:B------:R-:W-:Y:S01]  /*4080*/  NOP ;  /* 0x0000000000007918 */ /* 0x000fe20000000000 */
[----:B-1----:R-:W1:Y:S01]  /*4090*/  LDS R0, [UR8+0x14] ;  /* 0x00001408ff007984 */ /* 0x002e620008000800 */
[----:B------:R-:W-:Y:S01]  /*40a0*/  ULOP3.LUT UR4, UR42, 0xffff, URZ, 0xc0, !UPT ;  /* 0x0000ffff2a047892 */ /* 0x000fe2000f8ec0ff */
[----:B------:R-:W-:Y:S01]  /*40b0*/  UMOV UR5, 0xffff ;  /* 0x0000ffff00057882 */ /* 0x000fe20000000000 */
[----:B------:R-:W-:Y:S02]  /*40c0*/  UMOV UR6, 0x1 ;  /* 0x0000000100067882 */ /* 0x000fe40000000000 */
[----:B------:R-:W-:-:S04]  /*40d0*/  USHF.R.U32.HI UR4, URZ, 0x5, UR4 ;  /* 0x00000005ff047899 */ /* 0x000fc80008011604 */
[----:B------:R-:W-:Y:S02]  /*40e0*/  USHF.L.U32 UR5, UR5, UR4, URZ ;  /* 0x0000000405057299 */ /* 0x000fe400080006ff */
[----:B------:R-:W-:-:S04]  /*40f0*/  USHF.L.U32 UR4, UR6, UR4, URZ ;  /* 0x0000000406047299 */ /* 0x000fc800080006ff */
[----:B-1----:R-:W-:-:S04]  /*4100*/  LOP3.LUT R0, R0, UR5, RZ, 0xc0, !PT ;  /* 0x0000000500007c12 */ /* 0x002fc8000f8ec0ff */
[----:B------:R-:W-:-:S13]  /*4110*/  ISETP.NE.AND P0, PT, R0, UR5, PT ;  /* 0x0000000500007c0c */ /* 0x000fda000bf05270 */
[----:B------:R-:W-:Y:S05]  /*4120*/  @P0 BRA `(.L_x_76) ;  /* 0x0000000000580947 */ /* 0x000fea0003800000 */
[----:B------:R-:W1:Y:S02]  /*4130*/  LDS R0, [UR8+0x18] ;  /* 0x00001808ff007984 */ /* 0x000e640008000800 */
[----:B-1----:R-:W-:-:S04]  /*4140*/  LOP3.LUT R0, R0, UR4, RZ, 0xc0, !PT ;  /* 0x0000000400007c12 */ /* 0x002fc8000f8ec0ff */
[----:B------:R-:W-:-:S13]  /*4150*/  ISETP.NE.AND P0, PT, R0, UR4, PT ;  /* 0x0000000400007c0c */ /* 0x000fda000bf05270 */
[----:B------:R-:W-:Y:S05]  /*4160*/  @P0 BRA `(.L_x_77) ;  /* 0x00000000003c0947 */ /* 0x000fea0003800000 */
[----:B------:R-:W1:Y:S01]  /*4170*/  S2R R2, SR_LANEID ;  /* 0x0000000000027919 */ /* 0x000e620000000000 */
[----:B------:R-:W-:Y:S01]  /*4180*/  ULOP3.LUT UR5, URZ, UR5, URZ, 0x33, !UPT ;  /* 0x00000005ff057292 */ /* 0x000fe2000f8e33ff */
[----:B------:R-:W-:Y:S01]  /*4190*/  LOP3.LUT R4, RZ, UR4, RZ, 0x33, !PT ;  /* 0x00000004ff047c12 */ /* 0x000fe2000f8e33ff */
[----:B------:R-:W-:Y:S02]  /*41a0*/  VOTEU.ANY UR4, UPT, PT ;  /* 0x0000000000047886 */ /* 0x000fe400038e0100 */
[----:B------:R-:W-:Y:S01]  /*41b0*/  UFLO.U32 UR4, UR4 ;  /* 0x00000004000472bd */ /* 0x000fe200080e0000 */
[----:B------:R-:W2:Y:S01]  /*41c0*/  REDUX UR6, R4 ;  /* 0x00000000040673c4 */ /* 0x000ea20000000000 */
[----:B------:R-:W-:-:S06]  /*41d0*/  IMAD.U32 R0, RZ, RZ, UR5 ;  /* 0x00000005ff007e24 */ /* 0x000fcc000f8e00ff */
[----:B------:R4:W-:Y:S01]  /*41e0*/  UTCATOMSWS.AND URZ, UR5 ;  /* 0x0000000500ff79e3 */ /* 0x0009e20008000000 */
[----:B------:R-:W3:Y:S01]  /*41f0*/  REDUX UR7, R0 ;  /* 0x00000000000773c4 */ /* 0x000ee20000000000 */
[----:B-1----:R-:W-:Y:S01]  /*4200*/  ISETP.EQ.U32.AND P0, PT, R2, UR4, PT ;  /* 0x0000000402007c0c */ /* 0x002fe2000bf02070 */
[----:B--2---:R-:W-:Y:S01]  /*4210*/  IMAD.U32 R2, RZ, RZ, UR6 ;  /* 0x00000006ff027e24 */ /* 0x004fe2000f8e00ff */
[----:B---3--:R-:W-:-:S11]  /*4220*/  MOV R3, UR7 ;  /* 0x0000000700037c02 */ /* 0x008fd60008000f00 */
[----:B------:R4:W-:Y:S04]  /*4230*/  @P0 ATOMS.AND RZ, [UR8+0x14], R3 ;  /* 0x00001403ffff098c */ /* 0x0009e8000a800008 */
[----:B------:R4:W-:Y:S01]  /*4240*/  @P0 ATOMS.AND RZ, [UR8+0x18], R2 ;  /* 0x00001802ffff098c */ /* 0x0009e2000a800008 */
[----:B------:R-:W-:Y:S05]  /*4250*/  BRA `(.L_x_78) ;  /* 0x0000000000147947 */ /* 0x000fea0003800000 */
.L_x_77:
[----:B------:R-:W-:Y:S02]  /*4260*/  MOV R2, 0x4280 ;  /* 0x0000428000027802 */ /* 0x000fe40000000f00 */
[----:B---3-5:R-:W-:Y:S05]  /*4270*/  CALL.REL.NOINC `($__internal_0_$__cuda_sm10x_tcgen05_guardrail_trap_col_being_dealloced_not_returned_by_alloc) ;  /* 0x0000004400747944 */ /* 0x028fea0003c00000 */
[----:B------:R-:W-:Y:S05]  /*4280*/  BRA `(.L_x_78) ;  /* 0x0000000000087947 */ /* 0x000fea0003800000 */
.L_x_76:
[----:B------:R-:W-:Y:S02]  /*4290*/  MOV R2, 0x42b0 ;  /* 0x000042b000027802 */ /* 0x000fe40000000f00 */
[----:B---3-5:R-:W-:Y:S05]  /*42a0*/  CALL.REL.NOINC `($__internal_2_$__cuda_sm10x_tcgen05_guardrail_trap_unallocated_columns_being_dealloced) ;  /* 0x0000004400807944 */ /* 0x028fea0003c00000 */
.L_x_78:
[----:B------:R-:W-:Y:S01]  /*42b0*/  NOP ;  /* 0x0000000000007918 */ /* 0x000fe20000000000 */
[----:B----4-:R-:W-:Y:S05]  /*42c0*/  EXIT ;  /* 0x000000000000794d */ /* 0x010fea0003800000 */
.L_x_60:
[----:B------:R-:W-:-:S09]  /*42d0*/  UISETP.NE.OR UP0, UPT, UR17, 0x3, !UP3 ;  /* 0x000000031100788c */ /* 0x000fd2000df05670 */
[----:B------:R-:W-:Y:S05]  /*42e0*/  BRA.U UP0, `(.L_x_79) ;  /* 0x0000000d00807547 */ /* 0x000fea000b800000 */
[----:B------:R-:W2:Y:S01]  /*42f0*/  S2UR UR10, SR_CgaCtaId ;  /* 0x00000000000a79c3 */ /* 0x000ea20000008800 */
[----:B------:R-:W3:Y:S01]  /*4300*/  LDCU UR32, c[0x0][0x370] ;  /* 0x00006e00ff2077ac */ /* 0x000ee20008000800 */
[----:B------:R-:W-:Y:S02]  /*4310*/  HFMA2 R13, -RZ, RZ, 0, 0 ;  /* 0x00000000ff0d7431 */ /* 0x000fe400000001ff */
[----:B------:R-:W-:Y:S01]  /*4320*/  IMAD.MOV.U32 R15, RZ, RZ, 0x1 ;  /* 0x00000001ff0f7424 */ /* 0x000fe200078e00ff */
[----:B------:R-:W-:Y:S01]  /*4330*/  MOV R7, 0x1000 ;  /* 0x0000100000077802 */ /* 0x000fe20000000f00 */
[----:B------:R-:W3:Y:S01]  /*4340*/  LDCU.128 UR28, c[0x0][0xb10] ;  /* 0x00016200ff1c77ac */ /* 0x000ee20008000c00 */
[----:B------:R-:W-:Y:S01]  /*4350*/  IMAD.MOV.U32 R14, RZ, RZ, RZ ;  /* 0x000000ffff0e7224 */ /* 0x000fe200078e00ff */
[----:B------:R-:W4:Y:S01]  /*4360*/  LDC.64 R16, c[0x0][0x348] ;  /* 0x0000d200ff107b82 */ /* 0x000f220000000a00 */
[----:B------:R-:W1:Y:S01]  /*4370*/  LDCU UR27, c[0x0][0x374] ;  /* 0x00006e80ff1b77ac */ /* 0x000e620008000800 */
[----:B------:R-:W2:Y:S06]  /*4380*/  LDCU UR15, c[0x0][0xb0c] ;  /* 0x00016180ff0f77ac */ /* 0x000eac0008000800 */
[----:B------:R-:W4:Y:S01]  /*4390*/  LDC.64 R2, c[0x0][0x888] ;  /* 0x00022200ff027b82 */ /* 0x000f220000000a00 */
[----:B------:R-:W2:Y:S01]  /*43a0*/  LDCU UR39, c[0x0][0xb20] ;  /* 0x00016400ff2777ac */ /* 0x000ea20008000800 */
[----:B------:R-:W2:Y:S06]  /*43b0*/  LDCU UR4, c[0x0][0xb30] ;  /* 0x00016600ff0477ac */ /* 0x000eac0008000800 */
[----:B------:R-:W4:Y:S01]  /*43c0*/  LDC.64 R4, c[0x0][0x890] ;  /* 0x00022400ff047b82 */ /* 0x000f220000000a00 */
[----:B------:R-:W-:Y:S01]  /*43d0*/  UMOV UR21, 0x400 ;  /* 0x0000040000157882 */ /* 0x000fe20000000000 */
[----:B---3--:R-:W-:-:S02]  /*43e0*/  UIMAD.WIDE.U32 UR6, UR32, UR28, URZ ;  /* 0x0000001c200672a5 */ /* 0x008fc4000f8e00ff */
[----:B-1----:R-:W-:Y:S02]  /*43f0*/  UIMAD.WIDE.U32 UR8, UR27, UR31, URZ ;  /* 0x0000001f1b0872a5 */ /* 0x002fe4000f8e00ff */
[----:B--2---:R-:W-:Y:S02]  /*4400*/  ULEA UR21, UR10, UR21, 0x18 ;  /* 0x000000150a157291 */ /* 0x004fe4000f8ec0ff */
[----:B------:R-:W-:Y:S02]  /*4410*/  UPLOP3.LUT UP3, UPT, UPT, UPT, UPT, 0x40, 0x4 ;  /* 0x000000000004789c */ /* 0x000fe40003f6e870 */
[----:B------:R-:W-:Y:S02]  /*4420*/  UIADD3 UR33, UPT, UPT, UR21, 0x88, URZ ;  /* 0x0000008815217890 */ /* 0x000fe4000fffe0ff */
[----:B------:R-:W-:Y:S01]  /*4430*/  UIADD3 UR17, UPT, UPT, UR21, 0x80, URZ ;  /* 0x0000008015117890 */ /* 0x000fe2000fffe0ff */
[----:B------:R-:W-:Y:S01]  /*4440*/  UMOV UR6, UR7 ;  /* 0x0000000700067c82 */ /* 0x000fe20008000000 */
[----:B------:R-:W-:Y:S01]  /*4450*/  UMOV UR35, UR9 ;  /* 0x0000000900237c82 */ /* 0x000fe20008000000 */
[----:B------:R-:W-:-:S02]  /*4460*/  UISETP.GE.AND UP0, UPT, UR42, 0x1, UPT ;  /* 0x000000012a00788c */ /* 0x000fc4000bf06270 */
[----:B------:R-:W-:Y:S01]  /*4470*/  UISETP.NE.AND UP4, UPT, UR42, 0x1, UPT ;  /* 0x000000012a00788c */ /* 0x000fe2000bf85270 */
[----:B------:R-:W1:Y:S01]  /*4480*/  LDCU.64 UR22, c[0x0][0xb28] ;  /* 0x00016500ff1677ac */ /* 0x000e620008000a00 */
[----:B------:R-:W-:Y:S02]  /*4490*/  UISETP.NE.AND UP6, UPT, UR15, 0x1, UPT ;  /* 0x000000010f00788c */ /* 0x000fe4000bfc5270 */
[----:B------:R-:W-:Y:S02]  /*44a0*/  UISETP.NE.AND UP5, UPT, UR30, 0x1, UPT ;  /* 0x000000011e00788c */ /* 0x000fe4000bfa5270 */
[----:B------:R-:W-:Y:S02]  /*44b0*/  UPRMT UR33, UR10, 0x654, UR33 ;  /* 0x000006540a217896 */ /* 0x000fe40008000021 */
[----:B------:R-:W-:Y:S02]  /*44c0*/  USHF.R.U32.HI UR37, URZ, UR29, UR6 ;  /* 0x0000001dff257299 */ /* 0x000fe40008011606 */
[----:B------:R-:W-:-:S02]  /*44d0*/  UPRMT UR34, UR10, 0x654, UR17 ;  /* 0x000006540a227896 */ /* 0x000fc40008000011 */
[----:B------:R-:W-:Y:S02]  /*44e0*/  USHF.R.U32.HI UR35, URZ, UR39, UR35 ;  /* 0x00000027ff237299 */ /* 0x000fe40008011623 */
[----:B------:R-:W-:-:S11]  /*44f0*/  UISETP.NE.AND UP2, UPT, UR4, 0x1, UPT ;  /* 0x000000010400788c */ /* 0x000fd6000bf45270 */
.L_x_88:
[C---:B------:R-:W-:Y:S02]  /*4500*/  LEA R12, R14.reuse, UR21, 0x3 ;  /* 0x000000150e0c7c11 */ /* 0x040fe4000f8e18ff */
[----:B------:R-:W-:Y:S02]  /*4510*/  SHF.L.U32 R9, R13, 0x1f, RZ ;  /* 0x0000001f0d097819 */ /* 0x000fe400000006ff */
[----:B------:R-:W-:Y:S02]  /*4520*/  LEA R10, R14, UR21, 0x4 ;  /* 0x000000150e0a7c11 */ /* 0x000fe4000f8e20ff */
[----:B--2---:R-:W2:Y:S02]  /*4530*/  SYNCS.PHASECHK.TRANS64.TRYWAIT P0, [R12+URZ+0xb0], R9 ;  /* 0x0000b0090c0075a7 */ /* 0x004ea400080011ff */
[----:B--2---:R-:W-:Y:S05]  /*4540*/  @!P0 BRA `(.L_x_80) ;  /* 0x0000003c00fc8947 */ /* 0x004fea0003800000 */
.L_x_152:
[----:B--2---:R-:W2:Y:S01]  /*4550*/  LDS.128 R8, [R10+0x140] ;  /* 0x000140000a087984 */ /* 0x004ea20000000c00 */
[----:B------:R-:W-:Y:S01]  /*4560*/  UISETP.GE.AND UP0, UPT, UR42, 0x1, UPT ;  /* 0x000000012a00788c */ /* 0x000fe2000bf06270 */
[----:B------:R-:W-:Y:S01]  /*4570*/  @!PT LDS RZ, [RZ] ;  /* 0x00000000fffff984 */ /* 0x000fe20000000800 */
[----:B------:R-:W-:Y:S01]  /*4580*/  @!PT LDS RZ, [RZ] ;  /* 0x00000000fffff984 */ /* 0x000fe20000000800 */
[----:B------:R-:W-:Y:S01]  /*4590*/  @!PT LDS RZ, [RZ] ;  /* 0x00000000fffff984 */ /* 0x000fe20000000800 */
[----:B------:R-:W-:Y:S01]  /*45a0*/  @!PT LDS RZ, [RZ] ;  /* 0x00000000fffff984 */ /* 0x000fe20000000800 */
[----:B------:R3:W-:Y:S06]  /*45b0*/  MEMBAR.ALL.CTA ;  /* 0x0000000000007992 */ /* 0x0007ec0000008000 */
[----:B---3--:R-:W3:Y:S01]  /*45c0*/  FENCE.VIEW.ASYNC.S ;  /* 0x00000000000073c6 */ /* 0x008ee20000000000 */
[----:B--2---:R-:W-:Y:S11]  /*45d0*/  LOP3.LUT P0, RZ, R10, 0x1, RZ, 0xc0, !PT ;  /* 0x000000010aff7812 */ /* 0x004ff6000780c0ff */
[----:B------:R-:W-:Y:S02]  /*45e0*/  @!UPT UIADD3 URZ, UPT, UPT, URZ, URZ, URZ ;  /* 0x000000fffffff290 */ /* 0x000fe4000fffe0ff */
[----:B---3--:R-:W-:Y:S01]  /*45f0*/  VOTEU.ANY UP1, P0 ;  /* 0x0000000000ff7886 */ /* 0x008fe20000020100 */
[----:B------:R-:W-:Y:S11]  /*4600*/  PLOP3.LUT P0, PT, PT, PT, UP1, 0x80, 0x8 ;  /* 0x000000000008781c */ /* 0x000ff60003f0f018 */
[----:B------:R-:W-:Y:S02]  /*4610*/  @!UPT UIADD3 URZ, UPT, UPT, URZ, URZ, URZ ;  /* 0x000000fffffff290 */ /* 0x000fe4000fffe0ff */
[----:B------:R-:W-:Y:S02]  /*4620*/  @P0 SHF.R.U32.HI R0, RZ, 0x10, R9 ;  /* 0x00000010ff000819 */ /* 0x000fe40000011609 */
[----:B------:R-:W-:Y:S02]  /*4630*/  @P0 MOV R6, R8 ;  /* 0x0000000800060202 */ /* 0x000fe40000000f00 */
[----:B------:R-:W-:Y:S01]  /*4640*/  @P0 R2UR UR4, R0 ;  /* 0x00000000000402ca */ /* 0x000fe200000e0000 */
[----:B------:R-:W-:Y:S01]  /*4650*/  VIADD R0, R12, 0xc0 ;  /* 0x000000c00c007836 */ /* 0x000fe20000000000 */
[----:B------:R-:W-:Y:S02]  /*4660*/  @P0 LOP3.LUT R8, R9, 0xffff, RZ, 0xc0, !PT ;  /* 0x0000ffff09080812 */ /* 0x000fe400078ec0ff */
[----:B------:R-:W-:Y:S02]  /*4670*/  @P0 R2UR UR6, R6 ;  /* 0x00000000060602ca */ /* 0x000fe400000e0000 */
[----:B------:R-:W-:Y:S02]  /*4680*/  PRMT R0, RZ, 0x654, R0 ;  /* 0x00000654ff007816 */ /* 0x000fe40000000000 */
[----:B------:R-:W-:Y:S02]  /*4690*/  @P0 R2UR UR5, R8 ;  /* 0x00000000080502ca */ /* 0x000fe400000e0000 */
[----:B------:R2:W-:Y:S03]  /*46a0*/  SYNCS.ARRIVE.TRANS64.RED.A1T0 RZ, [R0+URZ], RZ ;  /* 0x000000ff00ff79a7 */ /* 0x0005e600081004ff */
[----:B------:R-:W-:Y:S04]  /*46b0*/  @UP1 UMOV UR26, UR4 ;  /* 0x00000004001a1c82 */ /* 0x000fe80008000000 */
[----:B------:R-:W-:Y:S04]  /*46c0*/  @UP1 UMOV UR14, UR6 ;  /* 0x00000006000e1c82 */ /* 0x000fe80008000000 */
[----:B------:R-:W-:Y:S01]  /*46d0*/  @UP1 UMOV UR13, UR5 ;  /* 0x00000005000d1c82 */ /* 0x000fe20008000000 */
[----:B------:R-:W-:Y:S05]  /*46e0*/  BRA.U !UP0, `(.L_x_81) ;  /* 0x0000000108a47547 */ /* 0x000fea000b800000 */
[----:B------:R-:W-:Y:S02]  /*46f0*/  UIMAD.WIDE.U32 UR8, UR13, UR31, URZ ;  /* 0x0000001f0d0872a5 */ /* 0x000fe4000f8e00ff */
[----:B------:R-:W-:Y:S02]  /*4700*/  UIMAD.WIDE.U32 UR10, UR14, UR28, URZ ;  /* 0x0000001c0e0a72a5 */ /* 0x000fe4000f8e00ff */
[----:B------:R-:W-:Y:S02]  /*4710*/  USEL UR4, UR27, UR35, !UP5 ;  /* 0x000000231b047287 */ /* 0x000fe4000e800000 */
[----:B------:R-:W-:Y:S02]  /*4720*/  USEL UR7, UR32, UR37, !UP6 ;  /* 0x0000002520077287 */ /* 0x000fe4000f000000 */
[----:B-1----:R-:W-:Y:S02]  /*4730*/  UIMAD.WIDE.U32 UR18, UR4, UR22, URZ ;  /* 0x00000016041272a5 */ /* 0x002fe4000f8e00ff */
[----:B------:R-:W-:Y:S01]  /*4740*/  UIMAD.WIDE.U32 UR24, UR7, UR22, URZ ;  /* 0x00000016071872a5 */ /* 0x000fe2000f8e00ff */
[----:B------:R-:W-:Y:S02]  /*4750*/  UMOV UR5, UR9 ;  /* 0x0000000900057c82 */ /* 0x000fe40008000000 */
[----:B------:R-:W-:Y:S03]  /*4760*/  USHF.R.U32.HI UR6, URZ, UR39, UR5 ;  /* 0x00000027ff067299 */ /* 0x000fe60008011605 */
[----:B------:R-:W-:Y:S01]  /*4770*/  UMOV UR5, UR11 ;  /* 0x0000000b00057c82 */ /* 0x000fe20008000000 */
[----:B------:R-:W-:Y:S02]  /*4780*/  USEL UR6, UR13, UR6, !UP5 ;  /* 0x000000060d067287 */ /* 0x000fe4000e800000 */
[----:B------:R-:W-:Y:S02]  /*4790*/  USHF.R.U32.HI UR8, URZ, UR29, UR5 ;  /* 0x0000001dff087299 */ /* 0x000fe40008011605 */
[----:B------:R-:W-:Y:S01]  /*47a0*/  UIMAD.WIDE.U32 UR10, UR6, UR22, URZ ;  /* 0x00000016060a72a5 */ /* 0x000fe2000f8e00ff */
[----:B------:R-:W-:Y:S02]  /*47b0*/  UMOV UR5, UR19 ;  /* 0x0000001300057c82 */ /* 0x000fe40008000000 */
[----:B------:R-:W-:Y:S03]  /*47c0*/  @UP4 USHF.R.U32.HI UR4, URZ, UR23, UR5 ;  /* 0x00000017ff044299 */ /* 0x000fe60008011605 */
[----:B------:R-:W-:Y:S01]  /*47d0*/  UMOV UR5, UR25 ;  /* 0x0000001900057c82 */ /* 0x000fe20008000000 */
[----:B------:R-:W-:Y:S02]  /*47e0*/  UIMAD UR4, UR42, UR4, URZ ;  /* 0x000000042a0472a4 */ /* 0x000fe4000f8e02ff */
[----:B------:R-:W-:Y:S02]  /*47f0*/  @UP4 USHF.R.U32.HI UR7, URZ, UR23, UR5 ;  /* 0x00000017ff074299 */ /* 0x000fe40008011605 */
[----:B------:R-:W-:Y:S02]  /*4800*/  USEL UR5, UR14, UR8, !UP6 ;  /* 0x000000080e057287 */ /* 0x000fe4000f000000 */
[----:B------:R-:W-:Y:S02]  /*4810*/  UIMAD UR8, UR42, UR7, URZ ;  /* 0x000000072a0872a4 */ /* 0x000fe4000f8e02ff */
[----:B------:R-:W-:Y:S03]  /*4820*/  UISETP.GE.AND UP0, UPT, UR6, UR4, UPT ;  /* 0x000000040600728c */ /* 0x000fe6000bf06270 */
[----:B------:R-:W-:Y:S01]  /*4830*/  UMOV UR4, UR11 ;  /* 0x0000000b00047c82 */ /* 0x000fe20008000000 */
[----:B------:R-:W-:Y:S02]  /*4840*/  UISETP.GE.OR UP0, UPT, UR5, UR8, UP0 ;  /* 0x000000080500728c */ /* 0x000fe40008706670 */
[----:B------:R-:W-:Y:S02]  /*4850*/  USHF.R.U32.HI UR4, URZ, UR23, UR4 ;  /* 0x00000017ff047299 */ /* 0x000fe40008011604 */
[----:B------:R-:W-:Y:S02]  /*4860*/  UIMAD.WIDE.U32 UR8, UR5, UR22, URZ ;  /* 0x00000016050872a5 */ /* 0x000fe4000f8e00ff */
[----:B------:R-:W-:Y:S04]  /*4870*/  USEL UR10, UR6, UR4, !UP4 ;  /* 0x00000004060a7287 */ /* 0x000fe8000e000000 */
[----:B------:R-:W-:Y:S01]  /*4880*/  UIADD3 UR11, UPT, UPT, -UR10, URZ, URZ ;  /* 0x000000ff0a0b7290 */ /* 0x000fe2000fffe1ff */
[----:B------:R-:W-:Y:S02]  /*4890*/  @!UP0 UMOV UR4, UR9 ;  /* 0x0000000900048c82 */ /* 0x000fe40008000000 */
[----:B------:R-:W-:Y:S02]  /*48a0*/  @!UP0 USHF.R.U32.HI UR4, URZ, UR23, UR4 ;  /* 0x00000017ff048299 */ /* 0x000fe40008011604 */
[----:B------:R-:W-:Y:S02]  /*48b0*/  UIMAD UR8, UR42, UR11, UR6 ;  /* 0x0000000b2a0872a4 */ /* 0x000fe4000f8e0206 */
[----:B------:R-:W-:Y:S04]  /*48c0*/  @!UP0 USEL UR4, UR5, UR4, !UP4 ;  /* 0x0000000405048287 */ /* 0x000fe8000e000000 */
[----:B------:R-:W-:Y:S02]  /*48d0*/  @!UP0 UIMAD UR8, UR7, UR8, UR4 ;  /* 0x00000008070882a4 */ /* 0x000fe4000f8e0204 */
[----:B------:R-:W-:Y:S02]  /*48e0*/  @!UP0 UIADD3 UR9, UPT, UPT, UR10, -UR4, URZ ;  /* 0x800000040a098290 */ /* 0x000fe4000fffe0ff */
[----:B------:R-:W-:Y:S02]  /*48f0*/  UIADD3 UR4, UPT, UPT, -UR5, URZ, URZ ;  /* 0x000000ff05047290 */ /* 0x000fe4000fffe1ff */
[----:B------:R-:W-:Y:S02]  /*4900*/  UIADD3 UR7, UPT, UPT, -UR6, URZ, URZ ;  /* 0x000000ff06077290 */ /* 0x000fe4000fffe1ff */
[----:B------:R-:W-:Y:S02]  /*4910*/  @!UP0 UIMAD UR6, UR9, UR42, UR5 ;  /* 0x0000002a090682a4 */ /* 0x000fe4000f8e0205 */
[----:B------:R-:W-:Y:S02]  /*4920*/  UIMAD UR14, UR15, UR4, UR14 ;  /* 0x000000040f0e72a4 */ /* 0x000fe4000f8e020e */
[----:B------:R-:W-:Y:S01]  /*4930*/  UIMAD UR13, UR30, UR7, UR13 ;  /* 0x000000071e0d72a4 */ /* 0x000fe2000f8e020d */
[----:B------:R-:W-:Y:S02]  /*4940*/  @!UP0 UMOV UR5, UR8 ;  /* 0x0000000800058c82 */ /* 0x000fe40008000000 */
[----:B------:R-:W-:Y:S02]  /*4950*/  UIMAD UR14, UR5, UR15, UR14 ;  /* 0x0000000f050e72a4 */ /* 0x000fe4000f8e020e */
[----:B------:R-:W-:Y:S11]  /*4960*/  UIMAD UR13, UR6, UR30, UR13 ;  /* 0x0000001e060d72a4 */ /* 0x000ff6000f8e020d */
[----:B------:R-:W-:Y:S01]  /*4970*/  @!UPT UIADD3 URZ, UPT, UPT, URZ, URZ, URZ ;  /* 0x000000fffffff290 */ /* 0x000fe2000fffe0ff */
.L_x_81:
[----:B------:R-:W3:Y:S01]  /*4980*/  @!UP2 LDCU.128 UR8, c[0x0][0xb10] ;  /* 0x00016200ff08a7ac */ /* 0x000ee20008000c00 */
[C---:B----4-:R-:W-:Y:S02]  /*4990*/  ISETP.NE.U32.AND P1, PT, R4.reuse, RZ, PT ;  /* 0x000000ff0400720c */ /* 0x050fe40003f25070 */
[----:B------:R-:W-:Y:S02]  /*49a0*/  ISETP.NE.U32.AND P0, PT, R4, RZ, PT ;  /* 0x000000ff0400720c */ /* 0x000fe40003f05070 */
[C---:B------:R-:W-:Y:S02]  /*49b0*/  ISETP.NE.AND.EX P1, PT, R5.reuse, RZ, PT, P1 ;  /* 0x000000ff0500720c */ /* 0x040fe40003f25310 */
[----:B------:R-:W-:Y:S01]  /*49c0*/  ISETP.NE.AND.EX P0, PT, R5, RZ, PT, P0 ;  /* 0x000000ff0500720c */ /* 0x000fe20003f05300 */
[----:B------:R-:W4:Y:S01]  /*49d0*/  @!UP2 LDCU UR5, c[0x0][0xb0c] ;  /* 0x00016180ff05a7ac */ /* 0x000f220008000800 */
[----:B------:R-:W-:Y:S01]  /*49e0*/  SHF.L.U32 R9, R15, 0x1f, RZ ;  /* 0x0000001f0f097819 */ /* 0x000fe200000006ff */
[----:B------:R-:W-:Y:S02]  /*49f0*/  USHF.L.U32 UR19, UR16, 0x6, URZ ;  /* 0x0000000610137899 */ /* 0x000fe400080006ff */
[----:B------:R-:W-:Y:S02]  /*4a00*/  USHF.L.U32 UR18, UR20, 0x7, URZ ;  /* 0x0000000714127899 */ /* 0x000fe400080006ff */
[----:B---3--:R-:W-:Y:S07]  /*4a10*/  UIMAD.WIDE.U32 UR6, UR14, UR8, URZ ;  /* 0x000000080e0672a5 */ /* 0x008fee000f8e00ff */
[----:B------:R-:W-:Y:S01]  /*4a20*/  @!UP2 UMOV UR4, UR7 ;  /* 0x000000070004ac82 */ /* 0x000fe20008000000 */
[----:B----4-:R-:W-:Y:S02]  /*4a30*/  @!UP2 UISETP.NE.AND UP0, UPT, UR5, 0x1, UPT ;  /* 0x000000010500a88c */ /* 0x010fe4000bf05270 */
[----:B------:R-:W-:Y:S02]  /*4a40*/  @!UP2 USHF.R.U32.HI UR4, URZ, UR9, UR4 ;  /* 0x00000009ff04a299 */ /* 0x000fe40008011604 */
[----:B------:R-:W-:Y:S02]  /*4a50*/  UIMAD.WIDE.U32 UR6, UR13, UR11, URZ ;  /* 0x0000000b0d0672a5 */ /* 0x000fe4000f8e00ff */
[----:B------:R-:W-:Y:S02]  /*4a60*/  @!UP2 USEL UR8, UR14, UR4, !UP0 ;  /* 0x000000040e08a287 */ /* 0x000fe4000c000000 */
[----:B------:R-:W-:Y:S03]  /*4a70*/  @!UP2 UISETP.NE.AND UP0, UPT, UR10, 0x1, UPT ;  /* 0x000000010a00a88c */ /* 0x000fe6000bf05270 */
[----:B------:R-:W-:Y:S02]  /*4a80*/  @!UP2 UMOV UR6, UR7 ;  /* 0x000000070006ac82 */ /* 0x000fe40008000000 */
[----:B------:R-:W3:Y:S02]  /*4a90*/  @!UP2 LDCU UR4, c[0x0][0xb20] ;  /* 0x00016400ff04a7ac */ /* 0x000ee40008000800 */
[----:B---3--:R-:W-:Y:S04]  /*4aa0*/  @!UP2 USHF.R.U32.HI UR6, URZ, UR4, UR6 ;  /* 0x00000004ff06a299 */ /* 0x008fe80008011606 */
[----:B------:R-:W-:Y:S04]  /*4ab0*/  @!UP2 USEL UR6, UR13, UR6, !UP0 ;  /* 0x000000060d06a287 */ /* 0x000fe8000c000000 */
[----:B------:R-:W-:Y:S02]  /*4ac0*/  @!UP2 UIADD3 UR4, UPT, UPT, -UR8, UR6, URZ ;  /* 0x000000060804a290 */ /* 0x000fe4000fffe1ff */
[----:B------:R-:W-:Y:S02]  /*4ad0*/  @!UP2 UIADD3 UR6, UPT, UPT, UR8, -UR6, URZ ;  /* 0x800000060806a290 */ /* 0x000fe4000fffe0ff */
[----:B------:R-:W-:Y:S02]  /*4ae0*/  @!UP2 UIMAD UR14, UR4, UR5, UR14 ;  /* 0x00000005040ea2a4 */ /* 0x000fe4000f8e020e */
[----:B------:R-:W-:Y:S01]  /*4af0*/  @!UP2 UIMAD UR13, UR6, UR10, UR13 ;  /* 0x0000000a060da2a4 */ /* 0x000fe2000f8e020d */
[----:B------:R-:W-:Y:S11]  /*4b00*/  BRA.U UP3, `(.L_x_82) ;  /* 0x0000000103107547 */ /* 0x000ff6000b800000 */
[----:B--2---:R-:W-:Y:S04]  /*4b10*/  MOV R0, UR38 ;  /* 0x0000002600007c02 */ /* 0x004fe80008000f00 */
[----:B------:R-:W-:Y:S04]  /*4b20*/  SHF.L.U32 R11, R0, 0x1f, RZ ;  /* 0x0000001f000b7819 */ /* 0x000fe800000006ff */
[----:B------:R-:W2:Y:S02]  /*4b30*/  SYNCS.PHASECHK.TRANS64.TRYWAIT P2, [UR21+0xa8], R11 ;  /* 0x0000a80bff0075a7 */ /* 0x000ea40008041115 */
[----:B--2---:R-:W-:Y:S05]  /*4b40*/  @!P2 BRA `(.L_x_83) ;  /* 0x000000380090a947 */ /* 0x004fea0003800000 */
.L_x_82:
[----:B------:R-:W-:Y:S05]  /*4b50*/  @!P1 BRA `(.L_x_84) ;  /* 0x0000000000309947 */ /* 0x000fea0003800000 */
[----:B------:R-:W-:Y:S01]  /*4b60*/  ISETP.NE.U32.AND P1, PT, R2, RZ, PT ;  /* 0x000000ff0200720c */ /* 0x000fe20003f25070 */
[----:B------:R-:W3:Y:S01]  /*4b70*/  LDCU.64 UR4, c[0x0][0x358] ;  /* 0x00006b00ff0477ac */ /* 0x000ee20008000a00 */
[----:B------:R-:W-:Y:S02]  /*4b80*/  IMAD.MOV.U32 R84, RZ, RZ, 0x1 ;  /* 0x00000001ff547424 */ /* 0x000fe400078e00ff */
[----:B------:R-:W-:Y:S11]  /*4b90*/  ISETP.NE.AND.EX P1, PT, R3, RZ, PT, P1 ;  /* 0x000000ff0300720c */ /* 0x000ff60003f25310 */
[----:B------:R-:W-:Y:S02]  /*4ba0*/  @!UPT UIADD3 URZ, UPT, UPT, URZ, URZ, URZ ;  /* 0x000000fffffff290 */ /* 0x000fe4000fffe0ff */
[----:B--2---:R-:W2:Y:S01]  /*4bb0*/  @P1 LDC.64 R10, c[0x0][0x888] ;  /* 0x00022200ff0a1b82 */ /* 0x004ea20000000a00 */
[----:B------:R-:W-:Y:S04]  /*4bc0*/  @P1 IMAD R0, R4, UR36, RZ ;  /* 0x0000002404001c24 */ /* 0x000fe8000f8e02ff */
[----:B--2---:R-:W-:Y:S04]  /*4bd0*/  @P1 IMAD.WIDE R10, R0, 0x4, R10 ;  /* 0x00000004000a1825 */ /* 0x004fe800078e020a */
[----:B------:R-:W-:Y:S01]  /*4be0*/  HFMA2 R0, -RZ, RZ, 0, 5.9604644775390625e-08 ;  /* 0x00000001ff007431 */ /* 0x000fe200000001ff */
[----:B---3-5:R3:W5:Y:S04]  /*4bf0*/  @P1 LDG.E R41, desc[UR4][R10.64] ;  /* 0x000000040a291981 */ /* 0x028768000c1e1900 */
[----:B------:R-:W-:Y:S01]  /*4c00*/  @!P1 PRMT R84, R0, 0x7610, R84 ;  /* 0x0000761000549816 */ /* 0x000fe20000000054 */
[----:B---3--:R-:W4:Y:S06]  /*4c10*/  @!P1 LDC R41, c[0x0][0x880] ;  /* 0x00022000ff299b82 */ /* 0x008f2c0000000800 */
.L_x_84:
[----:B----45:R-:W-:Y:S01]  /*4c20*/  @!P0 FSETP.EQ.AND P1, PT, R41, RZ, PT ;  /* 0x000000ff2900820b */ /* 0x030fe20003f22000 */
[----:B------:R-:W-:Y:S01]  /*4c30*/  @!UPT UIADD3 URZ, UPT, UPT, URZ, URZ, URZ ;  /* 0x000000fffffff290 */ /* 0x000fe2000fffe0ff */
[----:B------:R-:W-:Y:S11]  /*4c40*/  @!P0 BRA `(.L_x_85) ;  /* 0x0000000000188947 */ /* 0x000ff60003800000 */
[----:B------:R-:W-:Y:S02]  /*4c50*/  LOP3.LUT P0, RZ, R84, 0xff, RZ, 0xc0, !PT ;  /* 0x000000ff54ff7812 */ /* 0x000fe4000780c0ff */
[----:B------:R-:W-:Y:S04]  /*4c60*/  ISETP.NE.U32.AND P1, PT, R2, RZ, PT ;  /* 0x000000ff0200720c */ /* 0x000fe80003f25070 */
[----:B------:R-:W-:Y:S04]  /*4c70*/  ISETP.NE.AND.EX P1, PT, R3, RZ, PT, P1 ;  /* 0x000000ff0300720c */ /* 0x000fe80003f25310 */
[----:B------:R-:W-:Y:S03]  /*4c80*/  PLOP3.LUT P1, PT, P1, PT, PT, 0x8, 0x80 ;  /* 0x000000000080781c */ /* 0x000fe60000f2e170 */
[----:B------:R-:W-:Y:S11]  /*4c90*/  @P0 FSETP.EQ.AND P1, PT, R41, RZ, PT ;  /* 0x000000ff2900020b */ /* 0x000ff60003f22000 */
[----:B------:R-:W-:Y:S02]  /*4ca0*/  @!UPT UIADD3 URZ, UPT, UPT, URZ, URZ, URZ ;  /* 0x000000fffffff290 */ /* 0x000fe4000fffe0ff */
.L_x_85:
[----:B------:R-:W3:Y:S01]  /*4cb0*/  SYNCS.PHASECHK.TRANS64.TRYWAIT P2, [UR21+0x90], R9 ;  /* 0x00009009ff0075a7 */ /* 0x000ee20008041115 */
[----:B------:R-:W-:Y:S04]  /*4cc0*/  ELECT P0, URZ, PT ;  /* 0x0000000000ff782f */ /* 0x000fe80003800000 */
[----:B------:R-:W-:Y:S11]  /*4cd0*/  PLOP3.LUT P1, PT, P1, P0, PT, 0xf2, 0x2f ;  /* 0x00000000002f781c */ /* 0x000ff60000f21e72 */
[----:B------:R-:W-:Y:S02]  /*4ce0*/  @!UPT UIADD3 URZ, UPT, UPT, URZ, URZ, URZ ;  /* 0x000000fffffff290 */ /* 0x000fe4000fffe0ff */
[----:B------:R-:W-:Y:S05]  /*4cf0*/  @!P1 IADD3 R8, P0, PT, R16, 0x580, RZ ;  /* 0x0000058010089810 */ /* 0x000fea0007f1e0ff */
[----:B------:R-:W-:Y:S01]  /*4d00*/  @!P1 IMAD.X R6, RZ, RZ, R17, P0 ;  /* 0x000000ffff069224 */ /* 0x000fe200000e0611 */
[----:B---3--:R-:W-:Y:S07]  /*4d10*/  @!P2 BRA `(.L_x_86) ;  /* 0x000000380034a947 */ /* 0x008fee0003800000 */
.L_x_155:
[----:B------:R-:W-:Y:S01]  /*4d20*/  @!P1 R2UR UR5, R8 ;  /* 0x00000000080592ca */ /* 0x000fe200000e0000 */
[----:B------:R-:W-:Y:S01]  /*4d30*/  VOTEU.ALL UP0, P1 ;  /* 0x0000000000ff7886 */ /* 0x000fe20000800000 */
[----:B------:R-:W-:Y:S01]  /*4d40*/  @!P1 R2UR UR4, R6 ;  /* 0x00000000060492ca */ /* 0x000fe200000e0000 */
[----:B--2---:R-:W-:Y:S01]  /*4d50*/  @!P1 IMAD.MOV.U32 R0, RZ, RZ, 0x1000 ;  /* 0x00001000ff009424 */ /* 0x004fe200078e00ff */
[----:B------:R-:W-:Y:S01]  /*4d60*/  UMOV UR6, 0x0 ;  /* 0x0000000000067882 */ /* 0x000fe20000000000 */
[----:B------:R-:W-:Y:S01]  /*4d70*/  UMOV UR7, 0x10000000 ;  /* 0x1000000000077882 */ /* 0x000fe20000000000 */
[----:B------:R-:W-:Y:S01]  /*4d80*/  @!UP0 UIADD3 UR16, UPT, UPT, UR21, 0x200, URZ ;  /* 0x0000020015108890 */ /* 0x000fe2000fffe0ff */
[----:B------:R-:W-:Y:S01]  /*4d90*/  VIADD R14, R14, 0x1 ;  /* 0x000000010e0e7836 */ /* 0x000fe20000000000 */
[----:B------:R-:W-:Y:S01]  /*4da0*/  VOTEU.ALL UP0, P1 ;  /* 0x0000000000ff7886 */ /* 0x000fe20000800000 */
[----:B------:R-:W-:Y:S04]  /*4db0*/  UMOV UR20, UR36 ;  /* 0x0000002400147c82 */ /* 0x000fe80008000000 */
[----:B------:R-:W-:Y:S02]  /*4dc0*/  IMAD.U32 R10, RZ, RZ, UR5 ;  /* 0x00000005ff0a7e24 */ /* 0x000fe4000f8e00ff */
[----:B------:R-:W-:Y:S03]  /*4dd0*/  IMAD.U32 R11, RZ, RZ, UR4 ;  /* 0x00000004ff0b7e24 */ /* 0x000fe6000f8e00ff */
[----:B------:R-:W-:Y:S02]  /*4de0*/  @!P1 R2UR UR4, R10 ;  /* 0x000000000a0492ca */ /* 0x000fe400000e0000 */
[----:B------:R-:W-:Y:S11]  /*4df0*/  @!P1 R2UR UR5, R11 ;  /* 0x000000000b0592ca */ /* 0x000ff600000e0000 */
[----:B------:R-:W-:Y:S02]  /*4e00*/  @!UPT UIADD3 URZ, UPT, UPT, URZ, URZ, URZ ;  /* 0x000000fffffff290 */ /* 0x000fe4000fffe0ff */
[----:B------:R2:W-:Y:S01]  /*4e10*/  @!UP0 UTMALDG.3D [UR16], [UR4], desc[UR6] ;  /* 0x00000610040085b4 */ /* 0x0005e20008011000 */
[----:B------:R2:W-:Y:S01]  /*4e20*/  @!P1 SYNCS.ARRIVE.TRANS64.RED.A0TR RZ, [UR21+0x80], R0 ;  /* 0x00008000ffff99a7 */ /* 0x0005e20008300415 */
[----:B------:R-:W-:Y:S01]  /*4e30*/  SYNCS.ARRIVE.TRANS64.RED.A1T0 RZ, [UR34], RZ ;  /* 0x000000ffffff79a7 */ /* 0x000fe20008100422 */
[----:B------:R-:W3:Y:S02]  /*4e40*/  SYNCS.PHASECHK.TRANS64.TRYWAIT P0, [UR21+0x98], R9 ;  /* 0x00009809ff0075a7 */ /* 0x000ee40008001115 */
[----:B--23--:R-:W-:Y:S05]  /*4e50*/  @!P0 BRA `(.L_x_87) ;  /* 0x0000003400fc8947 */ /* 0x00cfea0003800000 */
.L_x_157:
[----:B------:R-:W-:Y:S01]  /*4e60*/  @!P1 IADD3 R6, P0, PT, R16, 0x580, RZ ;  /* 0x0000058010069810 */ /* 0x000fe20007f1e0ff */
[----:B------:R-:W-:Y:S01]  /*4e70*/  VOTEU.ALL UP0, P1 ;  /* 0x0000000000ff7886 */ /* 0x000fe20000800000 */
[----:B------:R-:W-:Y:S01]  /*4e80*/  UMOV UR6, 0x0 ;  /* 0x0000000000067882 */ /* 0x000fe20000000000 */
[----:B------:R-:W-:Y:S01]  /*4e90*/  UMOV UR7, 0x10000000 ;  /* 0x1000000000077882 */ /* 0x000fe20000000000 */
[----:B------:R-:W-:Y:S01]  /*4ea0*/  @!P1 R2UR UR5, R6 ;  /* 0x00000000060592ca */ /* 0x000fe200000e0000 */
[----:B--2---:R-:W-:Y:S01]  /*4eb0*/  @!P1 IMAD.X R0, RZ, RZ, R17, P0 ;  /* 0x000000ffff009224 */ /* 0x004fe200000e0611 */
[----:B------:R-:W-:Y:S01]  /*4ec0*/  @!UP0 UIADD3 UR10, UPT, UPT, UR18, 0x40, URZ ;  /* 0x00000040120a8890 */ /* 0x000fe2000fffe0ff */
[----:B------:R-:W-:Y:S01]  /*4ed0*/  ISETP.NE.AND P0, PT, R14, 0x2, PT ;  /* 0x000000020e00780c */ /* 0x000fe20003f05270 */
[----:B------:R-:W-:Y:S01]  /*4ee0*/  @!UP0 UIADD3 UR8, UPT, UPT, UR21, 0x1200, URZ ;  /* 0x0000120015088890 */ /* 0x000fe2000fffe0ff */
[----:B------:R-:W-:Y:S01]  /*4ef0*/  LOP3.LUT R15, R15, 0x1, RZ, 0x3c, !PT ;  /* 0x000000010f0f7812 */ /* 0x000fe200078e3cff */
[----:B------:R-:W-:Y:S01]  /*4f00*/  @!UP0 UIADD3 UR9, UPT, UPT, UR21, 0x88, URZ ;  /* 0x0000008815098890 */ /* 0x000fe2000fffe0ff */
[----:B------:R-:W-:Y:S01]  /*4f10*/  @!P1 R2UR UR4, R0 ;  /* 0x00000000000492ca */ /* 0x000fe200000e0000 */
[----:B------:R-:W-:Y:S01]  /*4f20*/  VOTEU.ALL UP0, P1 ;  /* 0x0000000000ff7886 */ /* 0x000fe20000800000 */
[----:B------:R-:W-:Y:S01]  /*4f30*/  UMOV UR11, UR19 ;  /* 0x00000013000b7c82 */ /* 0x000fe20008000000 */
[----:B------:R-:W-:Y:S01]  /*4f40*/  UMOV UR12, UR36 ;  /* 0x00000024000c7c82 */ /* 0x000fe20008000000 */
[----:B------:R-:W-:Y:S01]  /*4f50*/  SEL R0, RZ, 0x1, P0 ;  /* 0x00000001ff007807 */ /* 0x000fe20000000000 */
[----:B------:R-:W-:Y:S01]  /*4f60*/  UIADD3 UR20, UPT, UPT, UR13, UR62, URZ ;  /* 0x0000003e0d147290 */ /* 0x000fe2000fffe0ff */
[----:B------:R-:W-:Y:S01]  /*4f70*/  IMAD.U32 R8, RZ, RZ, UR5 ;  /* 0x00000005ff087e24 */ /* 0x000fe2000f8e00ff */
[----:B------:R-:W-:Y:S01]  /*4f80*/  SEL R14, R14, RZ, P0 ;  /* 0x000000ff0e0e7207 */ /* 0x000fe20000000000 */
[----:B------:R-:W-:Y:S01]  /*4f90*/  UIADD3 UR16, UPT, UPT, UR14, UR59, URZ ;  /* 0x0000003b0e107290 */ /* 0x000fe2000fffe0ff */
[----:B------:R-:W-:Y:S01]  /*4fa0*/  LOP3.LUT R13, R13, R0, RZ, 0x3c, !PT ;  /* 0x000000000d0d7212 */ /* 0x000fe200078e3cff */
[----:B------:R-:W-:Y:S01]  /*4fb0*/  UPLOP3.LUT UP3, UPT, UPT, UPT, UPT, 0x80, 0x8 ;  /* 0x000000000008789c */ /* 0x000fe20003f6f070 */
[----:B------:R-:W-:Y:S02]  /*4fc0*/  UMOV UR36, UR26 ;  /* 0x0000001a00247c82 */ /* 0x000fe40008000000 */
[----:B------:R-:W-:Y:S01]  /*4fd0*/  IMAD.U32 R9, RZ, RZ, UR4 ;  /* 0x00000004ff097e24 */ /* 0x000fe2000f8e00ff */
[----:B------:R-:W-:Y:S04]  /*4fe0*/  @!P1 R2UR UR4, R8 ;  /* 0x00000000080492ca */ /* 0x000fe800000e0000 */
[----:B------:R-:W-:Y:S11]  /*4ff0*/  @!P1 R2UR UR5, R9 ;  /* 0x00000000090592ca */ /* 0x000ff600000e0000 */
[----:B------:R-:W-:Y:S02]  /*5000*/  @!UPT UIADD3 URZ, UPT, UPT, URZ, URZ, URZ ;  /* 0x000000fffffff290 */ /* 0x000fe4000fffe0ff */
[----:B------:R2:W-:Y:S01]  /*5010*/  @!UP0 UTMALDG.3D [UR8], [UR4], desc[UR6] ;  /* 0x00000608040085b4 */ /* 0x0005e20008011000 */
[----:B------:R2:W-:Y:S01]  /*5020*/  @!P1 SYNCS.ARRIVE.TRANS64.RED.A0TR RZ, [UR21+0x88], R7 ;  /* 0x00008807ffff99a7 */ /* 0x0005e20008300415 */
[----:B------:R-:W-:Y:S01]  /*5030*/  SYNCS.ARRIVE.TRANS64.RED.A1T0 RZ, [UR33], RZ ;  /* 0x000000ffffff79a7 */ /* 0x000fe20008100421 */
[----:B------:R-:W-:Y:S05]  /*5040*/  BRA.U UP1, `(.L_x_88) ;  /* 0xfffffff5012c7547 */ /* 0x000fea000b83ffff */
[----:B------:R-:W-:-:S04]  /*5050*/  SHF.L.U32 R3, R15, 0x1f, RZ ;  /* 0x0000001f0f037819 */ /* 0x000fc800000006ff */
[----:B------:R-:W3:Y:S02]  /*5060*/  SYNCS.PHASECHK.TRANS64.TRYWAIT P0, [UR21+0x90], R3 ;  /* 0x00009003ff0075a7 */ /* 0x000ee40008001115 */
[----:B---3--:R-:W-:Y:S05]  /*5070*/  @!P0 BRA `(.L_x_89) ;  /* 0x00000034008c8947 */ /* 0x008fea0003800000 */
.L_x_159:
[----:B---3--:R-:W-:-:S07]  /*5080*/  MOV R0, UR21 ;  /* 0x0000001500007c02 */ /* 0x008fce0008000f00 */
.L_x_90:
[----:B---3--:R-:W-:-:S04]  /*5090*/  SHF.L.U32 R3, R15, 0x1f, RZ ;  /* 0x0000001f0f037819 */ /* 0x008fc800000006ff */
[----:B------:R3:W4:Y:S03]  /*50a0*/  SYNCS.PHASECHK.TRANS64.TRYWAIT P0, [R0+URZ+0x98], R3 ;  /* 0x00009803000075a7 */ /* 0x00072600080011ff */
[----:B----4-:R-:W-:Y:S05]  /*50b0*/  @!P0 NANOSLEEP.SYNCS 0x989680 ;  /* 0x009896800000895d */ /* 0x010fea0003900000 */
[----:B------:R-:W4:Y:S02]  /*50c0*/  @!P0 SYNCS.PHASECHK.TRANS64 P0, [R0+URZ+0x98], R3 ;  /* 0x00009803000085a7 */ /* 0x000f2400080010ff */
[----:B-12-4-:R-:W-:Y:S05]  /*50d0*/  @P0 EXIT ;  /* 0x000000000000094d */ /* 0x016fea0003800000 */
[----:B------:R-:W-:Y:S05]  /*50e0*/  BRA `(.L_x_90) ;  /* 0xfffffffc00e87947 */ /* 0x000fea000383ffff */
.L_x_79:
[----:B------:R-:W-:-:S06]  /*50f0*/  UISETP.GE.AND UP0, UPT, UR17, 0x4, UPT ;  /* 0x000000041100788c */ /* 0x000fcc000bf06270 */
[----:B------:R-:W-:-:S13]  /*5100*/  PLOP3.LUT P0, PT, PT, PT, UP0, 0x80, 0x8 ;  /* 0x000000000008781c */ /* 0x000fda0003f0f008 */
[----:B-1----:R-:W-:Y:S05]  /*5110*/  @!P0 EXIT ;  /* 0x000000000000894d */ /* 0x002fea0003800000 */
[----:B------:R-:W1:Y:S08]  /*5120*/  S2UR UR4, SR_CgaCtaId ;  /* 0x00000000000479c3 */ /* 0x000e700000008800 */
[----:B------:R-:W-:Y:S01]  /*5130*/  BAR.SYNC.DEFER_BLOCKING 0x6, 0xa0 ;  /* 0x0182800000007b1d */ /* 0x000fe20000010000 */
[C---:B------:R-:W-:Y:S01]  /*5140*/  IMAD.SHL.U32 R7, R93.reuse, 0x40, RZ ;  /* 0x000000405d077824 */ /* 0x040fe200078e00ff */
[C---:B------:R-:W-:Y:S01]  /*5150*/  LOP3.LUT R95, R93.reuse, 0x60, RZ, 0xc0, !PT ;  /* 0x000000605d5f7812 */ /* 0x040fe200078ec0ff */
[----:B------:R-:W-:-:S02]  /*5160*/  IMAD.SHL.U32 R4, R93, 0x20, RZ ;  /* 0x000000205d047824 */ /* 0x000fc400078e00ff */
[----:B------:R-:W-:Y:S02]  /*5170*/  HFMA2 R36, -RZ, RZ, 0, 0 ;  /* 0x00000000ff247431 */ /* 0x000fe400000001ff */
[----:B------:R-:W-:Y:S01]  /*5180*/  IMAD.SHL.U32 R6, R93, 0x2, RZ ;  /* 0x000000025d067824 */ /* 0x000fe200078e00ff */
[----:B------:R-:W-:Y:S01]  /*5190*/  UMOV UR44, 0x400 ;  /* 0x00000400002c7882 */ /* 0x000fe20000000000 */
[----:B------:R-:W2:Y:S01]  /*51a0*/  LDC.64 R82, c[0x0][0x8b0] ;  /* 0x00022c00ff527b82 */ /* 0x000ea20000000a00 */
[----:B------:R-:W-:Y:S01]  /*51b0*/  LOP3.LUT R5, R7, 0x180, RZ, 0xc0, !PT ;  /* 0x0000018007057812 */ /* 0x000fe200078ec0ff */
[----:B------:R-:W-:Y:S01]  /*51c0*/  IMAD.U32 R37, R93, 0x10000, RZ ;  /* 0x000100005d257824 */ /* 0x000fe200078e00ff */
[----:B------:R-:W-:Y:S01]  /*51d0*/  LOP3.LUT R4, R4, 0xc00, RZ, 0xc0, !PT ;  /* 0x00000c0004047812 */ /* 0x000fe200078ec0ff */
[----:B------:R-:W-:Y:S01]  /*51e0*/  IMAD.MOV.U32 R92, RZ, RZ, RZ ;  /* 0x000000ffff5c7224 */ /* 0x000fe200078e00ff */
[----:B------:R-:W-:Y:S01]  /*51f0*/  LOP3.LUT R6, R5, 0x20, R6, 0xf8, !PT ;  /* 0x0000002005067812 */ /* 0x000fe200078ef806 */
[----:B------:R-:W-:Y:S01]  /*5200*/  IMAD.SHL.U32 R5, R93, 0x8, RZ ;  /* 0x000000085d057824 */ /* 0x000fe200078e00ff */
[----:B------:R-:W-:Y:S01]  /*5210*/  LOP3.LUT R4, R4, 0x40, R7, 0xf8, !PT ;  /* 0x0000004004047812 */ /* 0x000fe200078ef807 */
[----:B------:R-:W3:Y:S01]  /*5220*/  LDC.64 R80, c[0x0][0x8a8] ;  /* 0x00022a00ff507b82 */ /* 0x000ee20000000a00 */
[----:B------:R-:W-:Y:S01]  /*5230*/  LOP3.LUT R37, R37, 0x600000, RZ, 0xc0, !PT ;  /* 0x0060000025257812 */ /* 0x000fe200078ec0ff */
[----:B------:R-:W-:Y:S01]  /*5240*/  IMAD.MOV.U32 R87, RZ, RZ, RZ ;  /* 0x000000ffff577224 */ /* 0x000fe200078e00ff */
[----:B------:R-:W-:-:S02]  /*5250*/  LOP3.LUT R5, R6, 0x30, R5, 0x78, !PT ;  /* 0x0000003006057812 */ /* 0x000fc400078e7805 */
[----:B------:R-:W-:Y:S02]  /*5260*/  CS2R R90, SRZ ;  /* 0x00000000005a7805 */ /* 0x000fe4000001ff00 */
[----:B------:R-:W-:Y:S01]  /*5270*/  LOP3.LUT R4, R4, 0x200, R7, 0xf8, !PT ;  /* 0x0000020004047812 */ /* 0x000fe200078ef807 */
[----:B------:R-:W-:Y:S01]  /*5280*/  IMAD.MOV.U32 R89, RZ, RZ, RZ ;  /* 0x000000ffff597224 */ /* 0x000fe200078e00ff */
[----:B------:R-:W-:Y:S01]  /*5290*/  LOP3.LUT R93, R93, 0x2, RZ, 0xc0, !PT ;  /* 0x000000025d5d7812 */ /* 0x000fe200078ec0ff */
[----:B-1----:R-:W-:Y:S01]  /*52a0*/  ULEA UR44, UR4, UR44, 0x18 ;  /* 0x0000002c042c7291 */ /* 0x002fe2000f8ec0ff */
[----:B------:R-:W-:Y:S01]  /*52b0*/  LOP3.LUT R71, R4, R5, RZ, 0xfc, !PT ;  /* 0x0000000504477212 */ /* 0x000fe200078efcff */
[----:B------:R-:W1:Y:S01]  /*52c0*/  LDCU UR57, c[0x0][0x370] ;  /* 0x00006e00ff3977ac */ /* 0x000e620008000800 */
[----:B------:R-:W-:Y:S01]  /*52d0*/  IADD3 R88, PT, PT, -R93, RZ, RZ ;  /* 0x000000ff5d587210 */ /* 0x000fe20007ffe1ff */
[----:B------:R-:W-:Y:S01]  /*52e0*/  UIADD3 UR4, UPT, UPT, UR44, 0x2200, URZ ;  /* 0x000022002c047890 */ /* 0x000fe2000fffe0ff */
[----:B------:R-:W4:Y:S04]  /*52f0*/  LDCU UR43, c[0x0][0xb0c] ;  /* 0x00016180ff2b77ac */ /* 0x000f280008000800 */
[----:B------:R-:W1:Y:S01]  /*5300*/  LDS R0, [UR44+0x160] ;  /* 0x0001602cff007984 */ /* 0x000e620008000800 */
[----:B------:R-:W-:Y:S01]  /*5310*/  IMAD.U32 R94, RZ, RZ, UR4 ;  /* 0x00000004ff5e7e24 */ /* 0x000fe2000f8e00ff */
[----:B------:R-:W1:Y:S01]  /*5320*/  LDCU UR39, c[0x0][0xb30] ;  /* 0x00016600ff2777ac */ /* 0x000e620008000800 */
[----:B------:R-:W1:Y:S01]  /*5330*/  LDCU.64 UR46, c[0x0][0x888] ;  /* 0x00011100ff2e77ac */ /* 0x000e620008000a00 */
[----:B------:R-:W1:Y:S01]  /*5340*/  LDCU.64 UR40, c[0x0][0xb28] ;  /* 0x00016500ff2877ac */ /* 0x000e620008000a00 */
[----:B------:R-:W1:Y:S01]  /*5350*/  LDCU.64 UR60, c[0x0][0x890] ;  /* 0x00011200ff3c77ac */ /* 0x000e620008000a00 */
[----:B------:R-:W1:Y:S01]  /*5360*/  LDCU.128 UR52, c[0x0][0xb10] ;  /* 0x00016200ff3477ac */ /* 0x000e620008000c00 */
[----:B------:R-:W1:Y:S01]  /*5370*/  LDCU UR56, c[0x0][0x374] ;  /* 0x00006e80ff3877ac */ /* 0x000e620008000800 */
[----:B------:R-:W-:Y:S01]  /*5380*/  UIADD3 UR63, UPT, UPT, UR44, 0x200, URZ ;  /* 0x000002002c3f7890 */ /* 0x000fe2000fffe0ff */
[----:B-1234-:R-:W-:-:S11]  /*5390*/  IMAD.IADD R37, R0, 0x1, R37 ;  /* 0x0000000100257824 */ /* 0x01efd600078e0225 */
.L_x_116:
[----:B------:R-:W-:Y:S02]  /*53a0*/  LEA R3, R87, UR44, 0x3 ;  /* 0x0000002c57037c11 */ /* 0x000fe4000f8e18ff */
[----:B------:R-:W-:Y:S02]  /*53b0*/  SHF.L.U32 R0, R91, 0x1f, RZ ;  /* 0x0000001f5b007819 */ /* 0x000fe400000006ff */
[----:B------:R-:W-:Y:S02]  /*53c0*/  LEA R5, R87, UR44, 0x4 ;  /* 0x0000002c57057c11 */ /* 0x000fe4000f8e20ff */
[----:B-1----:R-:W1:Y:S02]  /*53d0*/  SYNCS.PHASECHK.TRANS64.TRYWAIT P0, [R3+URZ+0xb0], R0 ;  /* 0x0000b000030075a7 */ /* 0x002e6400080011ff */
[----:B-1----:R-:W-:Y:S05]  /*53e0*/  @!P0 BRA `(.L_x_91) ;  /* 0x0000003000c88947 */ /* 0x002fea0003800000 */
.L_x_160:
        /* <DEDUP_REMOVED lines=11> */
[----:B------:R-:W-:Y:S01]  /*54a0*/  PLOP3.LUT P0, PT, PT, PT, UP1, 0x80, 0x8 ;  /* 0x000000000008781c */ /* 0x000fe20003f0f018 */
[----:B------:R-:W-:Y:S11]  /*54b0*/  UP2UR UR45, UPR, URZ, 0x2 ;  /* 0x00000002ff2d7883 */ /* 0x000ff60008000000 */
[----:B------:R-:W-:Y:S01]  /*54c0*/  @!UPT UIADD3 URZ, UPT, UPT, URZ, URZ, URZ ;  /* 0x000000fffffff290 */ /* 0x000fe2000fffe0ff */
[----:B-1----:R-:W-:Y:S02]  /*54d0*/  @P0 SHF.R.U32.HI R0, RZ, 0x10, R5 ;  /* 0x00000010ff000819 */ /* 0x002fe40000011605 */
        /* <DEDUP_REMOVED lines=12> */
[----:B------:R-:W2:Y:S01]  /*55a0*/  LDCU UR12, c[0x0][0xb20] ;  /* 0x00016400ff0c77ac */ /* 0x000ea20008000800 */
[----:B------:R-:W-:Y:S02]  /*55b0*/  UIMAD.WIDE.U32 UR4, UR56, UR55, URZ ;  /* 0x00000037380472a5 */ /* 0x000fe4000f8e00ff */
[----:B------:R-:W-:Y:S02]  /*55c0*/  UIMAD.WIDE.U32 UR6, UR57, UR52, URZ ;  /* 0x00000034390672a5 */ /* 0x000fe4000f8e00ff */
[----:B------:R-:W-:Y:S02]  /*55d0*/  UISETP.NE.AND UP0, UPT, UR54, 0x1, UPT ;  /* 0x000000013600788c */ /* 0x000fe4000bf05270 */
[----:B------:R-:W-:Y:S02]  /*55e0*/  UIMAD.WIDE.U32 UR8, UR37, UR55, URZ ;  /* 0x00000037250872a5 */ /* 0x000fe4000f8e00ff */
[----:B------:R-:W-:Y:S02]  /*55f0*/  UIMAD.WIDE.U32 UR10, UR38, UR52, URZ ;  /* 0x00000034260a72a5 */ /* 0x000fe4000f8e00ff */
[----:B------:R-:W-:Y:S02]  /*5600*/  UISETP.NE.AND UP1, UPT, UR43, 0x1, UPT ;  /* 0x000000012b00788c */ /* 0x000fe4000bf25270 */
[----:B------:R-:W-:Y:S01]  /*5610*/  UISETP.NE.AND UP2, UPT, UR42, 0x1, UPT ;  /* 0x000000012a00788c */ /* 0x000fe2000bf45270 */
[----:B------:R-:W-:Y:S02]  /*5620*/  UMOV UR4, UR5 ;  /* 0x0000000500047c82 */ /* 0x000fe40008000000 */
[----:B--2---:R-:W-:Y:S03]  /*5630*/  USHF.R.U32.HI UR5, URZ, UR12, UR4 ;  /* 0x0000000cff057299 */ /* 0x004fe60008011604 */
[----:B------:R-:W-:Y:S02]  /*5640*/  UMOV UR4, UR7 ;  /* 0x0000000700047c82 */ /* 0x000fe40008000000 */
[----:B------:R-:W-:Y:S02]  /*5650*/  USHF.R.U32.HI UR7, URZ, UR53, UR4 ;  /* 0x00000035ff077299 */ /* 0x000fe40008011604 */
[----:B------:R-:W-:Y:S02]  /*5660*/  USEL UR4, UR56, UR5, !UP0 ;  /* 0x0000000538047287 */ /* 0x000fe4000c000000 */
[----:B------:R-:W-:Y:S01]  /*5670*/  USEL UR7, UR57, UR7, !UP1 ;  /* 0x0000000739077287 */ /* 0x000fe2000c800000 */
[----:B------:R-:W-:Y:S01]  /*5680*/  UMOV UR5, UR9 ;  /* 0x0000000900057c82 */ /* 0x000fe20008000000 */
[----:B------:R-:W-:Y:S02]  /*5690*/  UIMAD.WIDE.U32 UR8, UR4, UR40, URZ ;  /* 0x00000028040872a5 */ /* 0x000fe4000f8e00ff */
[----:B------:R-:W-:Y:S03]  /*56a0*/  USHF.R.U32.HI UR6, URZ, UR12, UR5 ;  /* 0x0000000cff067299 */ /* 0x000fe60008011605 */
[----:B------:R-:W-:Y:S01]  /*56b0*/  UMOV UR5, UR11 ;  /* 0x0000000b00057c82 */ /* 0x000fe20008000000 */
[----:B------:R-:W-:Y:S02]  /*56c0*/  UIMAD.WIDE.U32 UR10, UR7, UR40, URZ ;  /* 0x00000028070a72a5 */ /* 0x000fe4000f8e00ff */
[----:B------:R-:W-:Y:S02]  /*56d0*/  USHF.R.U32.HI UR12, URZ, UR53, UR5 ;  /* 0x00000035ff0c7299 */ /* 0x000fe40008011605 */
[----:B------:R-:W-:Y:S01]  /*56e0*/  USEL UR6, UR37, UR6, !UP0 ;  /* 0x0000000625067287 */ /* 0x000fe2000c000000 */
[----:B------:R-:W-:Y:S02]  /*56f0*/  UMOV UR5, UR9 ;  /* 0x0000000900057c82 */ /* 0x000fe40008000000 */
[----:B------:R-:W-:Y:S01]  /*5700*/  UMOV UR10, UR11 ;  /* 0x0000000b000a7c82 */ /* 0x000fe20008000000 */
[----:B------:R-:W-:Y:S02]  /*5710*/  @UP2 USHF.R.U32.HI UR4, URZ, UR41, UR5 ;  /* 0x00000029ff042299 */ /* 0x000fe40008011605 */
[----:B------:R-:W-:Y:S02]  /*5720*/  @UP2 USHF.R.U32.HI UR7, URZ, UR41, UR10 ;  /* 0x00000029ff072299 */ /* 0x000fe4000801160a */
[----:B------:R-:W-:Y:S02]  /*5730*/  UIMAD UR4, UR42, UR4, URZ ;  /* 0x000000042a0472a4 */ /* 0x000fe4000f8e02ff */
[----:B------:R-:W-:Y:S02]  /*5740*/  UIMAD.WIDE.U32 UR10, UR6, UR40, URZ ;  /* 0x00000028060a72a5 */ /* 0x000fe4000f8e00ff */
[----:B------:R-:W-:Y:S02]  /*5750*/  USEL UR5, UR38, UR12, !UP1 ;  /* 0x0000000c26057287 */ /* 0x000fe4000c800000 */
[----:B------:R-:W-:Y:S02]  /*5760*/  UIMAD UR8, UR42, UR7, URZ ;  /* 0x000000072a0872a4 */ /* 0x000fe4000f8e02ff */
[----:B------:R-:W-:Y:S03]  /*5770*/  UISETP.GE.AND UP0, UPT, UR6, UR4, UPT ;  /* 0x000000040600728c */ /* 0x000fe6000bf06270 */
[----:B------:R-:W-:Y:S01]  /*5780*/  UMOV UR4, UR11 ;  /* 0x0000000b00047c82 */ /* 0x000fe20008000000 */
[----:B------:R-:W-:Y:S02]  /*5790*/  UISETP.GE.OR UP0, UPT, UR5, UR8, UP0 ;  /* 0x000000080500728c */ /* 0x000fe40008706670 */
[----:B------:R-:W-:Y:S02]  /*57a0*/  USHF.R.U32.HI UR4, URZ, UR41, UR4 ;  /* 0x00000029ff047299 */ /* 0x000fe40008011604 */
[----:B------:R-:W-:Y:S02]  /*57b0*/  UIMAD.WIDE.U32 UR8, UR5, UR40, URZ ;  /* 0x00000028050872a5 */ /* 0x000fe4000f8e00ff */
[----:B------:R-:W-:Y:S02]  /*57c0*/  USEL UR11, UR6, UR4, !UP2 ;  /* 0x00000004060b7287 */ /* 0x000fe4000d000000 */
[----:B------:R-:W-:Y:S02]  /*57d0*/  UIADD3 UR8, UPT, UPT, -UR5, URZ, URZ ;  /* 0x000000ff05087290 */ /* 0x000fe4000fffe1ff */
[----:B------:R-:W-:Y:S01]  /*57e0*/  UIADD3 UR10, UPT, UPT, -UR11, URZ, URZ ;  /* 0x000000ff0b0a7290 */ /* 0x000fe2000fffe1ff */
[----:B------:R-:W-:Y:S01]  /*57f0*/  @!UP0 UMOV UR4, UR9 ;  /* 0x0000000900048c82 */ /* 0x000fe20008000000 */
[----:B------:R-:W-:Y:S02]  /*5800*/  UIADD3 UR9, UPT, UPT, -UR6, URZ, URZ ;  /* 0x000000ff06097290 */ /* 0x000fe4000fffe1ff */
[----:B------:R-:W-:Y:S02]  /*5810*/  @!UP0 USHF.R.U32.HI UR4, URZ, UR41, UR4 ;  /* 0x00000029ff048299 */ /* 0x000fe40008011604 */
[----:B------:R-:W-:Y:S02]  /*5820*/  UIMAD UR10, UR42, UR10, UR6 ;  /* 0x0000000a2a0a72a4 */ /* 0x000fe4000f8e0206 */
[----:B------:R-:W-:Y:S04]  /*5830*/  @!UP0 USEL UR4, UR5, UR4, !UP2 ;  /* 0x0000000405048287 */ /* 0x000fe8000d000000 */
[----:B------:R-:W-:Y:S02]  /*5840*/  @!UP0 UIMAD UR10, UR7, UR10, UR4 ;  /* 0x0000000a070a82a4 */ /* 0x000fe4000f8e0204 */
[----:B------:R-:W-:Y:S02]  /*5850*/  @!UP0 UIADD3 UR11, UPT, UPT, UR11, -UR4, URZ ;  /* 0x800000040b0b8290 */ /* 0x000fe4000fffe0ff */
[----:B------:R-:W-:Y:S02]  /*5860*/  UIMAD UR7, UR43, UR8, UR38 ;  /* 0x000000082b0772a4 */ /* 0x000fe4000f8e0226 */
[----:B------:R-:W-:Y:S02]  /*5870*/  @!UP0 UIMAD UR6, UR11, UR42, UR5 ;  /* 0x0000002a0b0682a4 */ /* 0x000fe4000f8e0205 */
[----:B------:R-:W-:Y:S01]  /*5880*/  UIMAD UR4, UR54, UR9, UR37 ;  /* 0x00000009360472a4 */ /* 0x000fe2000f8e0225 */
[----:B------:R-:W-:Y:S02]  /*5890*/  @!UP0 UMOV UR5, UR10 ;  /* 0x0000000a00058c82 */ /* 0x000fe40008000000 */
[----:B------:R-:W-:Y:S02]  /*58a0*/  UIMAD UR38, UR5, UR43, UR7 ;  /* 0x0000002b052672a4 */ /* 0x000fe4000f8e0207 */
[----:B------:R-:W-:Y:S11]  /*58b0*/  UIMAD UR37, UR6, UR54, UR4 ;  /* 0x00000036062572a4 */ /* 0x000ff6000f8e0204 */
[----:B------:R-:W-:Y:S01]  /*58c0*/  @!UPT UIADD3 URZ, UPT, UPT, URZ, URZ, URZ ;  /* 0x000000fffffff290 */ /* 0x000fe2000fffe0ff */
.L_x_92:
[----:B------:R-:W-:Y:S01]  /*58d0*/  UISETP.NE.AND UP0, UPT, UR39, 0x1, UPT ;  /* 0x000000012700788c */ /* 0x000fe2000bf05270 */
[----:B------:R-:W-:Y:S01]  /*58e0*/  IADD3 R87, PT, PT, R87, 0x1, RZ ;  /* 0x0000000157577810 */ /* 0x000fe20007ffe0ff */
[----:B------:R-:W-:Y:S02]  /*58f0*/  USHF.L.U32 UR50, UR16, 0x6, URZ ;  /* 0x0000000610327899 */ /* 0x000fe400080006ff */
[----:B------:R-:W-:Y:S07]  /*5900*/  USHF.L.U32 UR49, UR20, 0x7, URZ ;  /* 0x0000000714317899 */ /* 0x000fee00080006ff */
[----:B------:R-:W2:Y:S01]  /*5910*/  @!UP0 LDCU.128 UR12, c[0x0][0xb10] ;  /* 0x00016200ff0c87ac */ /* 0x000ea20008000c00 */
[----:B------:R-:W3:Y:S01]  /*5920*/  @!UP0 LDCU UR5, c[0x0][0xb0c] ;  /* 0x00016180ff0587ac */ /* 0x000ee20008000800 */
[----:B------:R-:W4:Y:S01]  /*5930*/  @!UP0 LDCU UR10, c[0x0][0xb20] ;  /* 0x00016400ff0a87ac */ /* 0x000f220008000800 */
[----:B--2---:R-:W-:Y:S02]  /*5940*/  UIMAD.WIDE.U32 UR8, UR38, UR12, URZ ;  /* 0x0000000c260872a5 */ /* 0x004fe4000f8e00ff */
[----:B------:R-:W-:Y:S02]  /*5950*/  UIMAD.WIDE.U32 UR6, UR37, UR15, URZ ;  /* 0x0000000f250672a5 */ /* 0x000fe4000f8e00ff */
[----:B------:R-:W-:Y:S03]  /*5960*/  @!UP0 UISETP.NE.AND UP1, UPT, UR14, 0x1, UPT ;  /* 0x000000010e00888c */ /* 0x000fe6000bf25270 */
[----:B------:R-:W-:Y:S01]  /*5970*/  @!UP0 UMOV UR4, UR9 ;  /* 0x0000000900048c82 */ /* 0x000fe20008000000 */
[----:B---3--:R-:W-:Y:S02]  /*5980*/  @!UP0 UISETP.NE.AND UP2, UPT, UR5, 0x1, UPT ;  /* 0x000000010500888c */ /* 0x008fe4000bf45270 */
[----:B------:R-:W-:Y:S01]  /*5990*/  @!UP0 USHF.R.U32.HI UR4, URZ, UR13, UR4 ;  /* 0x0000000dff048299 */ /* 0x000fe20008011604 */
[----:B------:R-:W-:Y:S02]  /*59a0*/  @!UP0 UMOV UR6, UR7 ;  /* 0x0000000700068c82 */ /* 0x000fe40008000000 */
[----:B----4-:R-:W-:Y:S02]  /*59b0*/  @!UP0 USHF.R.U32.HI UR6, URZ, UR10, UR6 ;  /* 0x0000000aff068299 */ /* 0x010fe40008011606 */
[----:B------:R-:W-:Y:S02]  /*59c0*/  @!UP0 USEL UR7, UR38, UR4, !UP2 ;  /* 0x0000000426078287 */ /* 0x000fe4000d000000 */
[----:B------:R-:W-:Y:S04]  /*59d0*/  @!UP0 USEL UR6, UR37, UR6, !UP1 ;  /* 0x0000000625068287 */ /* 0x000fe8000c800000 */
[----:B------:R-:W-:Y:S02]  /*59e0*/  @!UP0 UIADD3 UR4, UPT, UPT, -UR7, UR6, URZ ;  /* 0x0000000607048290 */ /* 0x000fe4000fffe1ff */
[----:B------:R-:W-:Y:S02]  /*59f0*/  @!UP0 UIADD3 UR6, UPT, UPT, UR7, -UR6, URZ ;  /* 0x8000000607068290 */ /* 0x000fe4000fffe0ff */
[----:B------:R-:W-:Y:S02]  /*5a00*/  @!UP0 UIMAD UR38, UR4, UR5, UR38 ;  /* 0x00000005042682a4 */ /* 0x000fe4000f8e0226 */
[----:B------:R-:W-:Y:S02]  /*5a10*/  @!UP0 UIMAD UR37, UR6, UR14, UR37 ;  /* 0x0000000e062582a4 */ /* 0x000fe4000f8e0225 */
[----:B------:R-:W-:Y:S09]  /*5a20*/  ULOP3.LUT UP0, URZ, UR63, 0x1b0, URZ, 0xc0, !UPT ;  /* 0x000001b03fff7892 */ /* 0x000ff2000f80c0ff */
[----:B------:R-:W-:Y:S05]  /*5a30*/  BRA.U !UP0, `(.L_x_93) ;  /* 0x0000000108407547 */ /* 0x000fea000b800000 */
[----:B------:R-:W2:Y:S01]  /*5a40*/  LDCU.64 UR8, c[0x4][0x80] ;  /* 0x01001000ff0877ac */ /* 0x000ea20008000a00 */
[----:B------:R-:W-:Y:S01]  /*5a50*/  MOV R3, 0x0 ;  /* 0x0000000000037802 */ /* 0x000fe20000000f00 */
[----:B------:R-:W-:Y:S02]  /*5a60*/  HFMA2 R12, -RZ, RZ, 0, 5.9604644775390625e-08 ;  /* 0x00000001ff0c7431 */ /* 0x000fe400000001ff */
[----:B------:R-:W-:Y:S02]  /*5a70*/  IMAD.MOV.U32 R8, RZ, RZ, 0x70 ;  /* 0x00000070ff087424 */ /* 0x000fe400078e00ff */
[----:B------:R-:W-:Y:S01]  /*5a80*/  IMAD.MOV.U32 R13, RZ, RZ, RZ ;  /* 0x000000ffff0d7224 */ /* 0x000fe200078e00ff */
[----:B------:R-:W3:Y:S01]  /*5a90*/  LDCU.64 UR6, c[0x4][0x88] ;  /* 0x01001100ff0677ac */ /* 0x000ee20008000a00 */
[----:B------:R-:W4:Y:S01]  /*5aa0*/  LDC.64 R2, c[0x4][R3] ;  /* 0x0100000003027b82 */ /* 0x000f220000000a00 */
[----:B------:R-:W1:Y:S01]  /*5ab0*/  LDCU.64 UR4, c[0x4][0x8] ;  /* 0x01000100ff0477ac */ /* 0x000e620008000a00 */
[----:B--2---:R-:W-:Y:S01]  /*5ac0*/  MOV R5, UR9 ;  /* 0x0000000900057c02 */ /* 0x004fe20008000f00 */
[----:B------:R-:W-:Y:S01]  /*5ad0*/  IMAD.U32 R4, RZ, RZ, UR8 ;  /* 0x00000008ff047e24 */ /* 0x000fe2000f8e00ff */
[----:B---3--:R-:W-:Y:S01]  /*5ae0*/  MOV R7, UR7 ;  /* 0x0000000700077c02 */ /* 0x008fe20008000f00 */
[----:B------:R-:W-:Y:S01]  /*5af0*/  IMAD.U32 R6, RZ, RZ, UR6 ;  /* 0x00000006ff067e24 */ /* 0x000fe2000f8e00ff */
[----:B-1----:R-:W-:Y:S01]  /*5b00*/  MOV R11, UR5 ;  /* 0x00000005000b7c02 */ /* 0x002fe20008000f00 */
[----:B------:R-:W-:Y:S02]  /*5b10*/  IMAD.U32 R10, RZ, RZ, UR4 ;  /* 0x00000004ff0a7e24 */ /* 0x000fe4000f8e00ff */
[----:B------:R-:W-:Y:S07]  /*5b20*/  LEPC R20, `(.L_x_93) ;  /* 0x000000001014794e */ /* 0x000fee0000000000 */
[----:B----45:R-:W-:Y:S05]  /*5b30*/  CALL.ABS.NOINC R2 ;  /* 0x0000000002007343 */ /* 0x030fea0003c00000 */
.L_x_93:
[----:B------:R-:W-:Y:S01]  /*5b40*/  LOP3.LUT P0, RZ, R94, 0x1b0, RZ, 0xc0, !PT ;  /* 0x000001b05eff7812 */ /* 0x000fe2000780c0ff */
[----:B------:R-:W-:Y:S11]  /*5b50*/  BSSY.RECONVERGENT B6, `(.L_x_94) ;  /* 0x0000013000067945 */ /* 0x000ff60003800200 */
[----:B------:R-:W-:Y:S01]  /*5b60*/  @!UPT UIADD3 URZ, UPT, UPT, URZ, URZ, URZ ;  /* 0x000000fffffff290 */ /* 0x000fe2000fffe0ff */
[----:B------:R-:W-:Y:S05]  /*5b70*/  @!P0 BRA `(.L_x_95) ;  /* 0x0000000000408947 */ /* 0x000fea0003800000 */
        /* <DEDUP_REMOVED lines=16> */
.L_x_95:
[----:B------:R-:W-:Y:S05]  /*5c80*/  BSYNC.RECONVERGENT B6 ;  /* 0x0000000000067941 */ /* 0x000fea0003800200 */
.L_x_94:
[----:B------:R-:W-:Y:S01]  /*5c90*/  R2UR UR4, R86 ;  /* 0x00000000560472ca */ /* 0x000fe200000e0000 */
[----:B------:R-:W-:Y:S01]  /*5ca0*/  UISETP.NE.U32.AND UP0, UPT, UR60, URZ, UPT ;  /* 0x000000ff3c00728c */ /* 0x000fe2000bf05070 */
[----:B------:R-:W-:Y:S02]  /*5cb0*/  ISETP.NE.U32.AND P4, PT, R82, RZ, PT ;  /* 0x000000ff5200720c */ /* 0x000fe40003f85070 */
[----:B------:R-:W-:Y:S01]  /*5cc0*/  ISETP.NE.U32.AND P2, PT, RZ, UR46, PT ;  /* 0x0000002eff007c0c */ /* 0x000fe2000bf45070 */
[----:B------:R-:W-:Y:S01]  /*5cd0*/  UISETP.NE.AND.EX UP1, UPT, UR61, URZ, UPT, UP0 ;  /* 0x000000ff3d00728c */ /* 0x000fe2000bf25300 */
[----:B------:R-:W-:Y:S01]  /*5ce0*/  ISETP.NE.AND.EX P4, PT, R83, RZ, PT, P4 ;  /* 0x000000ff5300720c */ /* 0x000fe20003f85340 */
[----:B------:R-:W-:Y:S01]  /*5cf0*/  UPLOP3.LUT UP0, UPT, UPT, UPT, UPT, 0x40, 0x4 ;  /* 0x000000000004789c */ /* 0x000fe20003f0e870 */
[----:B------:R-:W-:Y:S05]  /*5d00*/  ISETP.NE.AND.EX P2, PT, RZ, UR47, PT, P2 ;  /* 0x0000002fff007c0c */ /* 0x000fea000bf45320 */
[----:B------:R-:W-:Y:S06]  /*5d10*/  UISETP.NE.AND UP2, UPT, UR4, URZ, UPT ;  /* 0x000000ff0400728c */ /* 0x000fec000bf45270 */
[----:B------:R-:W-:Y:S05]  /*5d20*/  PLOP3.LUT P1, PT, PT, PT, UP2, 0x80, 0x8 ;  /* 0x000000000008781c */ /* 0x000fea0003f2f028 */
[----:B------:R-:W-:Y:S06]  /*5d30*/  @UP2 UPLOP3.LUT UP0, UPT, UPT, UPT, UP1, 0x80, 0x8 ;  /* 0x000000000008289c */ /* 0x000fec0003f0f010 */
[----:B------:R-:W-:Y:S01]  /*5d40*/  PLOP3.LUT P0, PT, PT, PT, UP0, 0x80, 0x8 ;  /* 0x000000000008781c */ /* 0x000fe20003f0f008 */
[----:B------:R-:W-:Y:S01]  /*5d50*/  @!UPT UIADD3 URZ, UPT, UPT, URZ, URZ, URZ ;  /* 0x000000fffffff290 */ /* 0x000fe2000fffe0ff */
[----:B------:R-:W-:Y:S11]  /*5d60*/  BRA.U !UP1, `(.L_x_96) ;  /* 0x00000001093c7547 */ /* 0x000ff6000b800000 */
[----:B------:R-:W-:Y:S01]  /*5d70*/  UISETP.NE.U32.AND UP0, UPT, UR46, URZ, UPT ;  /* 0x000000ff2e00728c */ /* 0x000fe2000bf05070 */
[----:B-1----:R-:W-:Y:S01]  /*5d80*/  HFMA2 R0, -RZ, RZ, 0, 5.9604644775390625e-08 ;  /* 0x00000001ff007431 */ /* 0x002fe200000001ff */
[----:B------:R-:W1:Y:S01]  /*5d90*/  LDCU.64 UR8, c[0x0][0x358] ;  /* 0x00006b00ff0877ac */ /* 0x000e620008000a00 */
[----:B------:R-:W-:Y:S01]  /*5da0*/  IMAD.MOV.U32 R84, RZ, RZ, 0x1 ;  /* 0x00000001ff547424 */ /* 0x000fe200078e00ff */
[----:B------:R-:W-:Y:S06]  /*5db0*/  UISETP.NE.AND.EX UP0, UPT, UR47, URZ, UPT, UP0 ;  /* 0x000000ff2f00728c */ /* 0x000fec000bf05300 */
[----:B------:R-:W-:Y:S05]  /*5dc0*/  PLOP3.LUT P3, PT, PT, PT, UP0, 0x80, 0x8 ;  /* 0x000000000008781c */ /* 0x000fea0003f6f008 */
[----:B------:R-:W2:Y:S01]  /*5dd0*/  @UP0 LDCU.64 UR4, c[0x0][0x888] ;  /* 0x00011100ff0407ac */ /* 0x000ea20008000a00 */
[----:B------:R-:W-:Y:S07]  /*5de0*/  @UP0 UIMAD UR6, UR36, UR60, URZ ;  /* 0x0000003c240602a4 */ /* 0x000fee000f8e02ff */
[----:B------:R-:W-:Y:S01]  /*5df0*/  @!P3 PRMT R84, R0, 0x7610, R84 ;  /* 0x000076100054b816 */ /* 0x000fe20000000054 */
[----:B--2---:R-:W-:Y:S06]  /*5e00*/  @UP0 UIMAD.WIDE UR4, UR6, 0x4, UR4 ;  /* 0x00000004060408a5 */ /* 0x004fec000f8e0204 */
[----:B------:R-:W-:Y:S01]  /*5e10*/  IMAD.U32 R2, RZ, RZ, UR4 ;  /* 0x00000004ff027e24 */ /* 0x000fe2000f8e00ff */
[----:B------:R-:W-:Y:S04]  /*5e20*/  MOV R3, UR5 ;  /* 0x0000000500037c02 */ /* 0x000fe80008000f00 */
[----:B------:R-:W2:Y:S01]  /*5e30*/  @!UP0 LDCU UR4, c[0x0][0x880] ;  /* 0x00011000ff0487ac */ /* 0x000ea20008000800 */
[----:B-1---5:R3:W5:Y:S02]  /*5e40*/  @P3 LDG.E R41, desc[UR8][R2.64] ;  /* 0x0000000802293981 */ /* 0x022764000c1e1900 */
[----:B--23--:R-:W-:Y:S02]  /*5e50*/  @!P3 IMAD.U32 R41, RZ, RZ, UR4 ;  /* 0x00000004ff29be24 */ /* 0x00cfe4000f8e00ff */
.L_x_96:
[----:B------:R-:W-:Y:S05]  /*5e60*/  @!P4 BRA `(.L_x_97) ;  /* 0x000000000024c947 */ /* 0x000fea0003800000 */
[----:B------:R-:W-:Y:S01]  /*5e70*/  ISETP.NE.U32.AND P3, PT, R80, RZ, PT ;  /* 0x000000ff5000720c */ /* 0x000fe20003f65070 */
[----:B------:R-:W2:Y:S03]  /*5e80*/  LDCU.64 UR4, c[0x0][0x358] ;  /* 0x00006b00ff0477ac */ /* 0x000ea60008000a00 */
[----:B------:R-:W-:Y:S11]  /*5e90*/  ISETP.NE.AND.EX P3, PT, R81, RZ, PT, P3 ;  /* 0x000000ff5100720c */ /* 0x000ff60003f65330 */
[----:B------:R-:W-:Y:S02]  /*5ea0*/  @!UPT UIADD3 URZ, UPT, UPT, URZ, URZ, URZ ;  /* 0x000000fffffff290 */ /* 0x000fe4000fffe0ff */
[----:B------:R-:W3:Y:S01]  /*5eb0*/  @P3 LDC.64 R2, c[0x0][0x8a8] ;  /* 0x00022a00ff023b82 */ /* 0x000ee20000000a00 */
[----:B-1----:R-:W-:Y:S04]  /*5ec0*/  @P3 IMAD R0, R82, UR36, RZ ;  /* 0x0000002452003c24 */ /* 0x002fe8000f8e02ff */
[----:B---3--:R-:W-:Y:S05]  /*5ed0*/  @P3 IMAD.WIDE R2, R0, 0x4, R2 ;  /* 0x0000000400023825 */ /* 0x008fea00078e0202 */
[----:B--2--5:R2:W5:Y:S02]  /*5ee0*/  @P3 LDG.E R38, desc[UR4][R2.64] ;  /* 0x0000000402263981 */ /* 0x024564000c1e1900 */
[----:B--2---:R-:W3:Y:S02]  /*5ef0*/  @!P3 LDC R38, c[0x0][0x8a0] ;  /* 0x00022800ff26bb82 */ /* 0x004ee40000000800 */
.L_x_97:
[----:B-----5:R-:W-:Y:S01]  /*5f00*/  FSETP.NEU.AND P4, PT, R41, RZ, PT ;  /* 0x000000ff2900720b */ /* 0x020fe20003f8d000 */
[----:B------:R-:W-:Y:S01]  /*5f10*/  BSSY B1, `(.L_x_98) ;  /* 0x0000042000017945 */ /* 0x000fe20003800000 */
[----:B------:R-:W-:Y:S01]  /*5f20*/  SEL R5, RZ, 0xffffffff, P2 ;  /* 0xffffffffff057807 */ /* 0x000fe20001000000 */
[----:B------:R-:W-:Y:S01]  /*5f30*/  IMAD.MOV.U32 R102, RZ, RZ, 0x1 ;  /* 0x00000001ff667424 */ /* 0x000fe200078e00ff */
[----:B------:R-:W-:Y:S02]  /*5f40*/  LOP3.LUT P3, RZ, R84, 0xff, RZ, 0xc0, !PT ;  /* 0x000000ff54ff7812 */ /* 0x000fe4000786c0ff */
[----:B------:R-:W-:Y:S02]  /*5f50*/  CS2R R78, SRZ ;  /* 0x00000000004e7805 */ /* 0x000fe4000001ff00 */
[----:B------:R-:W-:Y:S02]  /*5f60*/  @P1 SEL R4, RZ, 0xffffffff, P4 ;  /* 0xffffffffff041807 */ /* 0x000fe40002000000 */
[----:B------:R-:W-:Y:S02]  /*5f70*/  CS2R R76, SRZ ;  /* 0x00000000004c7805 */ /* 0x000fe4000001ff00 */
[----:B------:R-:W-:Y:S02]  /*5f80*/  LEA R2, R90, UR44, 0x3 ;  /* 0x0000002c5a027c11 */ /* 0x000fe4000f8e18ff */
[----:B------:R-:W-:Y:S02]  /*5f90*/  CS2R R74, SRZ ;  /* 0x00000000004a7805 */ /* 0x000fe4000001ff00 */
[----:B------:R-:W-:Y:S02]  /*5fa0*/  @P0 SEL R4, R5, R4, !P3 ;  /* 0x0000000405040207 */ /* 0x000fe40005800000 */
[----:B------:R-:W-:Y:S02]  /*5fb0*/  CS2R R72, SRZ ;  /* 0x0000000000487805 */ /* 0x000fe4000001ff00 */
[----:B------:R-:W-:Y:S02]  /*5fc0*/  LEA R100, R36, UR44, 0x3 ;  /* 0x0000002c24647c11 */ /* 0x000fe4000f8e18ff */
[----:B------:R-:W-:Y:S02]  /*5fd0*/  @P1 LOP3.LUT R4, R4, 0x1, RZ, 0xc0, !PT ;  /* 0x0000000104041812 */ /* 0x000fe400078ec0ff */
[----:B------:R-:W-:Y:S02]  /*5fe0*/  SHF.L.U32 R3, R92, 0x1f, RZ ;  /* 0x0000001f5c037819 */ /* 0x000fe400000006ff */
[----:B------:R-:W-:Y:S02]  /*5ff0*/  ISETP.NE.U32.OR P6, PT, R4, 0x1, !P1 ;  /* 0x000000010400780c */ /* 0x000fe40004fc5470 */
[----:B------:R-:W-:Y:S02]  /*6000*/  PLOP3.LUT P2, PT, PT, PT, UP1, 0x80, 0x8 ;  /* 0x000000000008781c */ /* 0x000fe40003f4f018 */
[C---:B------:R-:W-:Y:S02]  /*6010*/  LEA.HI R39, R36.reuse, R36, RZ, 0x1 ;  /* 0x0000002424277211 */ /* 0x040fe400078f08ff */
[----:B------:R-:W-:Y:S02]  /*6020*/  SEL R4, RZ, 0xffffffff, P4 ;  /* 0xffffffffff047807 */ /* 0x000fe40002000000 */
[----:B------:R-:W-:Y:S01]  /*6030*/  P2R R96, PR, RZ, 0x40 ;  /* 0x00000040ff607803 */ /* 0x000fe20000000000 */
[C---:B-1----:R-:W-:Y:S01]  /*6040*/  IMAD.SHL.U32 R0, R39.reuse, 0x40, RZ ;  /* 0x0000004027007824 */ /* 0x042fe200078e00ff */
[----:B------:R-:W-:Y:S03]  /*6050*/  LOP3.LUT R39, R39, 0xffe, RZ, 0xc0, !PT ;  /* 0x00000ffe27277812 */ /* 0x000fe600078ec0ff */
[----:B------:R-:W-:Y:S02]  /*6060*/  @P6 SHF.L.U32 R7, R89, 0x1f, RZ ;  /* 0x0000001f59076819 */ /* 0x000fe400000006ff */
[----:B------:R-:W-:Y:S01]  /*6070*/  @P2 SEL R4, R5, R4, !P3 ;  /* 0x0000000405042207 */ /* 0x000fe20005800000 */
[----:B------:R-:W-:Y:S01]  /*6080*/  IMAD.IADD R39, R36, 0x1, -R39 ;  /* 0x0000000124277824 */ /* 0x000fe200078e0a27 */
[----:B------:R-:W1:Y:S01]  /*6090*/  @P6 SYNCS.PHASECHK.TRANS64.TRYWAIT P1, [R2+URZ+0x80], R7 ;  /* 0x00008007020065a7 */ /* 0x000e6200080211ff */
[----:B------:R-:W-:Y:S02]  /*60a0*/  LOP3.LUT R0, R0, 0xffffff80, RZ, 0xc0, !PT ;  /* 0xffffff8000007812 */ /* 0x000fe400078ec0ff */
[----:B------:R-:W-:Y:S03]  /*60b0*/  LOP3.LUT R4, R4, 0x1, RZ, 0xc0, !PT ;  /* 0x0000000104047812 */ /* 0x000fe600078ec0ff */
[----:B------:R-:W-:Y:S01]  /*60c0*/  IMAD.IADD R0, R37, 0x1, R0 ;  /* 0x0000000125007824 */ /* 0x000fe200078e0200 */
[----:B------:R-:W-:Y:S03]  /*60d0*/  ISETP.NE.U32.AND P5, PT, R4, 0x1, PT ;  /* 0x000000010400780c */ /* 0x000fe60003fa5070 */
[----:B------:R-:W-:Y:S01]  /*60e0*/  IMAD R39, R39, 0x100000, R0 ;  /* 0x0010000027277824 */ /* 0x000fe200078e0200 */
[----:B------:R-:W-:Y:S01]  /*60f0*/  P2R R103, PR, RZ, 0x20 ;  /* 0x00000020ff677803 */ /* 0x000fe20000000000 */
[----:B------:R2:W4:Y:S01]  /*6100*/  SYNCS.PHASECHK.TRANS64.TRYWAIT P0, [R100+URZ+0xd0], R3 ;  /* 0x0000d003640075a7 */ /* 0x00052200080011ff */
[----:B-1----:R-:W-:Y:S01]  /*6110*/  @P6 SEL R102, RZ, 0x1, !P1 ;  /* 0x00000001ff666807 */ /* 0x002fe20004800000 */
[----:B--2---:R-:W-:Y:S06]  /*6120*/  @!P6 BRA `(.L_x_99) ;  /* 0x000000000080e947 */ /* 0x004fec0003800000 */
[----:B------:R-:W-:Y:S01]  /*6130*/  @P5 IMAD R6, R90, 0x1000, R71 ;  /* 0x000010005a065824 */ /* 0x000fe200078e0247 */
[----:B------:R-:W1:Y:S01]  /*6140*/  S2R R0, SR_CgaCtaId ;  /* 0x0000000000007919 */ /* 0x000e620000008800 */
[----:B------:R-:W-:Y:S01]  /*6150*/  ISETP.NE.AND P1, PT, R102, RZ, PT ;  /* 0x000000ff6600720c */ /* 0x000fe20003f25270 */
[----:B------:R-:W-:Y:S01]  /*6160*/  BSSY B0, `(.L_x_100) ;  /* 0x000000b000007945 */ /* 0x000fe20003800000 */
[----:B------:R-:W-:Y:S01]  /*6170*/  @P5 VIADD R4, R6, UR44 ;  /* 0x0000002c06045c36 */ /* 0x000fe20008000000 */
[----:B------:R-:W-:Y:S02]  /*6180*/  CS2R R74, SRZ ;  /* 0x00000000004a7805 */ /* 0x000fe4000001ff00 */
[----:B------:R-:W-:Y:S02]  /*6190*/  CS2R R72, SRZ ;  /* 0x0000000000487805 */ /* 0x000fe4000001ff00 */
[----:B------:R-:W-:Y:S01]  /*61a0*/  CS2R R78, SRZ ;  /* 0x00000000004e7805 */ /* 0x000fe2000001ff00 */
[----:B------:R-:W-:Y:S01]  /*61b0*/  @P5 IMAD R4, R93, -0x10, R4 ;  /* 0xfffffff05d045824 */ /* 0x000fe200078e0204 */
[----:B------:R-:W-:Y:S04]  /*61c0*/  CS2R R76, SRZ ;  /* 0x00000000004c7805 */ /* 0x000fe8000001ff00 */
[----:B------:R-:W-:Y:S05]  /*61d0*/  @P1 BRA `(.L_x_101) ;  /* 0x00000000000c1947 */ /* 0x000fea0003800000 */
[----:B------:R-:W-:Y:S04]  /*61e0*/  SHF.L.U32 R5, R89, 0x1f, RZ ;  /* 0x0000001f59057819 */ /* 0x000fe800000006ff */
[----:B------:R-:W2:Y:S02]  /*61f0*/  SYNCS.PHASECHK.TRANS64.TRYWAIT P1, [R2+URZ+0x80], R5 ;  /* 0x00008005020075a7 */ /* 0x000ea400080211ff */
[----:B--2---:R-:W-:Y:S05]  /*6200*/  @!P1 BRA `(.L_x_102) ;  /* 0x0000002400549947 */ /* 0x004fea0003800000 */
.L_x_101:
[----:B------:R-:W-:Y:S05]  /*6210*/  BSYNC B0 ;  /* 0x0000000000007941 */ /* 0x000fea0003800000 */
.L_x_100:
[----:B------:R-:W-:Y:S01]  /*6220*/  ISETP.NE.AND P1, PT, R103, RZ, PT ;  /* 0x000000ff6700720c */ /* 0x000fe20003f25270 */
[----:B--2---:R-:W-:Y:S02]  /*6230*/  VIADD R5, R2, 0x90 ;  /* 0x0000009002057836 */ /* 0x004fe40000000000 */
[----:B------:R-:W-:Y:S03]  /*6240*/  VIADD R90, R90, 0x1 ;  /* 0x000000015a5a7836 */ /* 0x000fe60000000000 */
[----:B-1----:R-:W-:Y:S07]  /*6250*/  PRMT R0, R0, 0x654, R5 ;  /* 0x0000065400007816 */ /* 0x002fee0000000005 */
[----:B------:R1:W2:Y:S04]  /*6260*/  @P1 LDS.128 R72, [R6+UR44+0x200] ;  /* 0x0002002c06481984 */ /* 0x0002a80008000c00 */
[----:B------:R1:W1:Y:S01]  /*6270*/  @P1 LDS.128 R76, [R4+0x210] ;  /* 0x00021000044c1984 */ /* 0x0002620000000c00 */
[C---:B------:R-:W-:Y:S01]  /*6280*/  ISETP.NE.AND P1, PT, R90.reuse, 0x2, PT ;  /* 0x000000025a00780c */ /* 0x040fe20003f25270 */
[----:B------:R-:W-:Y:S01]  /*6290*/  @!PT LDS RZ, [RZ] ;  /* 0x00000000fffff984 */ /* 0x000fe20000000800 */
[----:B------:R-:W-:Y:S01]  /*62a0*/  @!PT LDS RZ, [RZ] ;  /* 0x00000000fffff984 */ /* 0x000fe20000000800 */
[----:B------:R-:W-:Y:S01]  /*62b0*/  @!PT LDS RZ, [RZ] ;  /* 0x00000000fffff984 */ /* 0x000fe20000000800 */
[----:B------:R-:W-:Y:S01]  /*62c0*/  @!PT LDS RZ, [RZ] ;  /* 0x00000000fffff984 */ /* 0x000fe20000000800 */
[----:B------:R5:W-:Y:S06]  /*62d0*/  MEMBAR.ALL.CTA ;  /* 0x0000000000007992 */ /* 0x000bec0000008000 */
[----:B-----5:R-:W5:Y:S01]  /*62e0*/  FENCE.VIEW.ASYNC.S ;  /* 0x00000000000073c6 */ /* 0x020f620000000000 */
[----:B------:R-:W-:Y:S01]  /*62f0*/  SEL R90, R90, RZ, P1 ;  /* 0x000000ff5a5a7207 */ /* 0x000fe20000800000 */
[----:B-----5:R5:W-:Y:S02]  /*6300*/  SYNCS.ARRIVE.TRANS64.RED.A1T0 RZ, [R0+URZ], RZ ;  /* 0x000000ff00ff79a7 */ /* 0x020be400081004ff */
[----:B-----5:R-:W-:Y:S04]  /*6310*/  SEL R0, RZ, 0x1, P1 ;  /* 0x00000001ff007807 */ /* 0x020fe80000800000 */
[----:B--2---:R-:W-:Y:S02]  /*6320*/  LOP3.LUT R89, R89, R0, RZ, 0x3c, !PT ;  /* 0x0000000059597212 */ /* 0x004fe400078e3cff */
.L_x_99:
[----:B------:R-:W-:Y:S05]  /*6330*/  BSYNC B1 ;  /* 0x0000000000017941 */ /* 0x000fea0003800000 */
.L_x_98:
[----:B------:R-:W-:Y:S04]  /*6340*/  SHF.R.U32.HI R0, RZ, 0x15, R39 ;  /* 0x00000015ff007819 */ /* 0x000fe80000011627 */
[----:B------:R-:W-:Y:S01]  /*6350*/  LOP3.LUT P1, RZ, R0, 0x3, R85, 0x48, !PT ;  /* 0x0000000300ff7812 */ /* 0x000fe20007824855 */
[----:B------:R-:W-:Y:S01]  /*6360*/  @!UPT UIADD3 URZ, UPT, UPT, URZ, URZ, URZ ;  /* 0x000000fffffff290 */ /* 0x000fe2000fffe0ff */
[----:B----4-:R-:W-:Y:S11]  /*6370*/  @P0 BRA `(.L_x_103) ;  /* 0x0000000000080947 */ /* 0x010ff60003800000 */
[----:B------:R-:W2:Y:S02]  /*6380*/  SYNCS.PHASECHK.TRANS64.TRYWAIT P0, [R100+URZ+0xd0], R3 ;  /* 0x0000d003640075a7 */ /* 0x000ea400080011ff */
[----:B--2---:R-:W-:Y:S05]  /*6390*/  @!P0 BRA `(.L_x_104) ;  /* 0x0000002400048947 */ /* 0x004fea0003800000 */
.L_x_103:
[----:B------:R-:W-:Y:S05]  /*63a0*/  @!P1 BRA `(.L_x_105) ;  /* 0x0000000000409947 */ /* 0x000fea0003800000 */
[----:B------:R-:W4:Y:S01]  /*63b0*/  LDCU.64 UR8, c[0x4][0x70] ;  /* 0x01000e00ff0877ac */ /* 0x000f220008000a00 */
[----:B--2---:R-:W-:Y:S01]  /*63c0*/  MOV R3, 0x0 ;  /* 0x0000000000037802 */ /* 0x004fe20000000f00 */
[----:B------:R-:W-:Y:S02]  /*63d0*/  HFMA2 R12, -RZ, RZ, 0, 5.9604644775390625e-08 ;  /* 0x00000001ff0c7431 */ /* 0x000fe400000001ff */
[----:B------:R-:W-:Y:S02]  /*63e0*/  IMAD.MOV.U32 R8, RZ, RZ, 0x192 ;  /* 0x00000192ff087424 */ /* 0x000fe400078e00ff */
[----:B------:R-:W-:Y:S01]  /*63f0*/  IMAD.MOV.U32 R13, RZ, RZ, RZ ;  /* 0x000000ffff0d7224 */ /* 0x000fe200078e00ff */
[----:B------:R-:W2:Y:S01]  /*6400*/  LDCU.64 UR6, c[0x4][0x78] ;  /* 0x01000f00ff0677ac */ /* 0x000ea20008000a00 */
[----:B------:R-:W3:Y:S01]  /*6410*/  LDC.64 R2, c[0x4][R3] ;  /* 0x0100000003027b82 */ /* 0x000ee20000000a00 */
[----:B------:R-:W5:Y:S01]  /*6420*/  LDCU.64 UR4, c[0x4][0x10] ;  /* 0x01000200ff0477ac */ /* 0x000f620008000a00 */
[----:B----4-:R-:W-:Y:S01]  /*6430*/  MOV R5, UR9 ;  /* 0x0000000900057c02 */ /* 0x010fe20008000f00 */
[----:B-1----:R-:W-:Y:S01]  /*6440*/  IMAD.U32 R4, RZ, RZ, UR8 ;  /* 0x00000008ff047e24 */ /* 0x002fe2000f8e00ff */
[----:B--2---:R-:W-:Y:S01]  /*6450*/  MOV R7, UR7 ;  /* 0x0000000700077c02 */ /* 0x004fe20008000f00 */
[----:B------:R-:W-:Y:S01]  /*6460*/  IMAD.U32 R6, RZ, RZ, UR6 ;  /* 0x00000006ff067e24 */ /* 0x000fe2000f8e00ff */
[----:B-----5:R-:W-:Y:S01]  /*6470*/  MOV R11, UR5 ;  /* 0x00000005000b7c02 */ /* 0x020fe20008000f00 */
[----:B------:R-:W-:Y:S02]  /*6480*/  IMAD.U32 R10, RZ, RZ, UR4 ;  /* 0x00000004ff0a7e24 */ /* 0x000fe4000f8e00ff */
[----:B------:R-:W-:Y:S07]  /*6490*/  LEPC R20, `(.L_x_105) ;  /* 0x000000001014794e */ /* 0x000fee0000000000 */
[----:B---3--:R-:W-:Y:S05]  /*64a0*/  CALL.ABS.NOINC R2 ;  /* 0x0000000002007343 */ /* 0x008fea0003c00000 */
.L_x_105:
[-C--:B------:R-:W-:Y:S01]  /*64b0*/  F2FP.F16.E5M2.UNPACK_B R42, R72.reuse ;  /* 0x00000048ff2a723e */ /* 0x080fe200020004ff */
[----:B------:R-:W-:Y:S05]  /*64c0*/  WARPSYNC.ALL ;  /* 0x0000000000007948 */ /* 0x000fea0003800000 */
[----:B------:R-:W-:Y:S01]  /*64d0*/  R2UR UR4, R39 ;  /* 0x00000000270472ca */ /* 0x000fe200000e0000 */
[--C-:B------:R-:W-:Y:S01]  /*64e0*/  HADD2.F32 R40, -RZ, R42.reuse.H0_H0 ;  /* 0x2000002aff287230 */ /* 0x100fe20000004100 */
[----:B------:R-:W-:Y:S01]  /*64f0*/  F2FP.F16.E5M2.UNPACK_B R43, R72.H1 ;  /* 0x00000048ff2b723e */ /* 0x000fe200030004ff */
[----:B------:R-:W-:Y:S01]  /*6500*/  HADD2.F32 R42, -RZ, R42.H1_H1 ;  /* 0x3000002aff2a7230 */ /* 0x000fe20000004100 */
[-C--:B------:R-:W-:Y:S01]  /*6510*/  F2FP.F16.E5M2.UNPACK_B R45, R73.reuse ;  /* 0x00000049ff2d723e */ /* 0x080fe200020004ff */
[----:B------:R-:W-:Y:S01]  /*6520*/  BSSY.RECONVERGENT B0, `(.L_x_106) ;  /* 0x0000099000007945 */ /* 0x000fe20003800200 */
[----:B------:R-:W-:Y:S01]  /*6530*/  F2FP.F16.E5M2.UNPACK_B R47, R73.H1 ;  /* 0x00000049ff2f723e */ /* 0x000fe200030004ff */
[--C-:B------:R-:W-:Y:S01]  /*6540*/  HADD2.F32 R44, -RZ, R43.reuse.H0_H0 ;  /* 0x2000002bff2c7230 */ /* 0x100fe20000004100 */
[-C--:B------:R-:W-:Y:S01]  /*6550*/  F2FP.F16.E5M2.UNPACK_B R49, R74.reuse ;  /* 0x0000004aff31723e */ /* 0x080fe200020004ff */
[----:B------:R-:W-:Y:S01]  /*6560*/  HADD2.F32 R46, -RZ, R43.H1_H1 ;  /* 0x3000002bff2e7230 */ /* 0x000fe20000004100 */
[----:B------:R-:W-:Y:S01]  /*6570*/  F2FP.F16.E5M2.UNPACK_B R51, R74.H1 ;  /* 0x0000004aff33723e */ /* 0x000fe200030004ff */
[--C-:B------:R-:W-:Y:S01]  /*6580*/  HADD2.F32 R43, -RZ, R45.reuse.H0_H0 ;  /* 0x2000002dff2b7230 */ /* 0x100fe20000004100 */
[-C--:B------:R-:W-:Y:S01]  /*6590*/  F2FP.F16.E5M2.UNPACK_B R53, R75.reuse ;  /* 0x0000004bff35723e */ /* 0x080fe200020004ff */
[----:B-1----:R-:W-:Y:S01]  /*65a0*/  LDTM.16dp32bit_t0_t15.x32 R4, tmem[UR4] ;  /* 0x00000004000479ee */ /* 0x002fe20008a80000 */
[----:B------:R-:W3:Y:S01]  /*65b0*/  LDTM.16dp32bit_t16_t31.x32 R4, tmem[UR4+0x20] ;  /* 0x00002004000479ee */ /* 0x000ee20008aa0000 */
[----:B------:R-:W-:Y:S01]  /*65c0*/  ISETP.NE.AND P6, PT, R96, RZ, PT ;  /* 0x000000ff6000720c */ /* 0x000fe20003fc5270 */
[----:B------:R-:W-:Y:S01]  /*65d0*/  HADD2.F32 R48, -RZ, R45.H1_H1 ;  /* 0x3000002dff307230 */ /* 0x000fe20000004100 */
[----:B------:R-:W-:Y:S01]  /*65e0*/  IADD3 R109, PT, PT, R71, UR44, RZ ;  /* 0x0000002c476d7c10 */ /* 0x000fe2000fffe0ff */
[----:B------:R-:W-:Y:S01]  /*65f0*/  HADD2.F32 R52, -RZ, R49.H1_H1 ;  /* 0x30000031ff347230 */ /* 0x000fe20000004100 */
[----:B------:R-:W-:Y:S01]  /*6600*/  SHF.L.U32 R108, R88, 0x4, RZ ;  /* 0x00000004586c7819 */ /* 0x000fe200000006ff */
[----:B------:R-:W-:Y:S01]  /*6610*/  HADD2.F32 R56, -RZ, R53.H1_H1 ;  /* 0x30000035ff387230 */ /* 0x000fe20000004100 */
[----:B------:R-:W-:Y:S01]  /*6620*/  F2FP.F16.E5M2.UNPACK_B R55, R75.H1 ;  /* 0x0000004bff37723e */ /* 0x000fe200030004ff */
[--C-:B------:R-:W-:Y:S01]  /*6630*/  HADD2.F32 R45, -RZ, R47.reuse.H0_H0 ;  /* 0x2000002fff2d7230 */ /* 0x100fe20000004100 */
[----:B------:R-:W-:Y:S01]  /*6640*/  IADD3 R101, PT, PT, R109, R108, RZ ;  /* 0x0000006c6d657210 */ /* 0x000fe20007ffe0ff */
[----:B------:R-:W-:Y:S01]  /*6650*/  HADD2.F32 R50, -RZ, R47.H1_H1 ;  /* 0x3000002fff327230 */ /* 0x000fe20000004100 */
[-C--:B------:R-:W-:Y:S01]  /*6660*/  F2FP.F16.E5M2.UNPACK_B R57, R76.reuse ;  /* 0x0000004cff39723e */ /* 0x080fe200020004ff */
[----:B------:R-:W-:Y:S01]  /*6670*/  HADD2.F32 R47, -RZ, R49.H0_H0 ;  /* 0x20000031ff2f7230 */ /* 0x000fe20000004100 */
[----:B------:R-:W-:Y:S01]  /*6680*/  F2FP.F16.E5M2.UNPACK_B R59, R76.H1 ;  /* 0x0000004cff3b723e */ /* 0x000fe200030004ff */
[----:B------:R-:W-:Y:S01]  /*6690*/  HADD2.F32 R49, -RZ, R51.H0_H0 ;  /* 0x20000033ff317230 */ /* 0x000fe20000004100 */
[-C--:B------:R-:W-:Y:S01]  /*66a0*/  F2FP.F16.E5M2.UNPACK_B R61, R77.reuse ;  /* 0x0000004dff3d723e */ /* 0x080fe200020004ff */
[----:B------:R-:W-:Y:S01]  /*66b0*/  HADD2.F32 R60, -RZ, R57.H1_H1 ;  /* 0x30000039ff3c7230 */ /* 0x000fe20000004100 */
[----:B------:R-:W-:Y:S01]  /*66c0*/  F2FP.F16.E5M2.UNPACK_B R63, R77.H1 ;  /* 0x0000004dff3f723e */ /* 0x000fe200030004ff */
[----:B------:R-:W-:Y:S01]  /*66d0*/  HADD2.F32 R54, -RZ, R51.H1_H1 ;  /* 0x30000033ff367230 */ /* 0x000fe20000004100 */
[-C--:B------:R-:W-:Y:S01]  /*66e0*/  F2FP.F16.E5M2.UNPACK_B R65, R78.reuse ;  /* 0x0000004eff41723e */ /* 0x080fe200020004ff */
[----:B------:R-:W-:Y:S01]  /*66f0*/  HADD2.F32 R51, -RZ, R53.H0_H0 ;  /* 0x20000035ff337230 */ /* 0x000fe20000004100 */
[----:B------:R-:W-:Y:S01]  /*6700*/  F2FP.F16.E5M2.UNPACK_B R67, R78.H1 ;  /* 0x0000004eff43723e */ /* 0x000fe200030004ff */
[----:B------:R-:W-:Y:S01]  /*6710*/  HADD2.F32 R64, -RZ, R61.H1_H1 ;  /* 0x3000003dff407230 */ /* 0x000fe20000004100 */
[----:B------:R-:W-:Y:S01]  /*6720*/  ISETP.NE.AND P0, PT, R95, RZ, PT ;  /* 0x000000ff5f00720c */ /* 0x000fe20003f05270 */
[C---:B---3--:R-:W-:Y:S01]  /*6730*/  FMUL R0, R38.reuse, R4 ;  /* 0x0000000426007220 */ /* 0x048fe20000400000 */
[C---:B------:R-:W-:Y:S01]  /*6740*/  FMUL R2, R38.reuse, R5 ;  /* 0x0000000526027220 */ /* 0x040fe20000400000 */
[C---:B------:R-:W-:Y:S01]  /*6750*/  FMUL R4, R38.reuse, R8 ;  /* 0x0000000826047220 */ /* 0x040fe20000400000 */
[C---:B------:R-:W-:Y:S01]  /*6760*/  FMUL R5, R38.reuse, R9 ;  /* 0x0000000926057220 */ /* 0x040fe20000400000 */
[C---:B------:R-:W-:Y:S01]  /*6770*/  FFMA R0, R41.reuse, R40, R0 ;  /* 0x0000002829007223 */ /* 0x040fe20000000000 */
[C---:B------:R-:W-:Y:S01]  /*6780*/  FFMA R2, R41.reuse, R42, R2 ;  /* 0x0000002a29027223 */ /* 0x040fe20000000002 */
[C---:B------:R-:W-:Y:S01]  /*6790*/  FMUL R8, R38.reuse, R12 ;  /* 0x0000000c26087220 */ /* 0x040fe20000400000 */
[C---:B------:R-:W-:Y:S01]  /*67a0*/  FMUL R9, R38.reuse, R13 ;  /* 0x0000000d26097220 */ /* 0x040fe20000400000 */
[C---:B------:R-:W-:Y:S01]  /*67b0*/  FMUL R12, R38.reuse, R16 ;  /* 0x00000010260c7220 */ /* 0x040fe20000400000 */
[C---:B------:R-:W-:Y:S01]  /*67c0*/  FMUL R13, R38.reuse, R17 ;  /* 0x00000011260d7220 */ /* 0x040fe20000400000 */
[C---:B------:R-:W-:Y:S01]  /*67d0*/  FMUL R16, R38.reuse, R20 ;  /* 0x0000001426107220 */ /* 0x040fe20000400000 */
[C---:B------:R-:W-:Y:S01]  /*67e0*/  FMUL R17, R38.reuse, R21 ;  /* 0x0000001526117220 */ /* 0x040fe20000400000 */
[C---:B------:R-:W-:Y:S01]  /*67f0*/  FMUL R20, R38.reuse, R24 ;  /* 0x0000001826147220 */ /* 0x040fe20000400000 */
[C---:B------:R-:W-:Y:S01]  /*6800*/  FMUL R21, R38.reuse, R25 ;  /* 0x0000001926157220 */ /* 0x040fe20000400000 */
[----:B------:R-:W-:Y:S02]  /*6810*/  HADD2.F32 R68, -RZ, R65.H1_H1 ;  /* 0x30000041ff447230 */ /* 0x000fe40000004100 */
[C---:B------:R-:W-:Y:S01]  /*6820*/  FMUL R24, R38.reuse, R28 ;  /* 0x0000001c26187220 */ /* 0x040fe20000400000 */
[C---:B------:R-:W-:Y:S01]  /*6830*/  FMUL R25, R38.reuse, R29 ;  /* 0x0000001d26197220 */ /* 0x040fe20000400000 */
[C---:B------:R-:W-:Y:S01]  /*6840*/  FMUL R28, R38.reuse, R32 ;  /* 0x00000020261c7220 */ /* 0x040fe20000400000 */
[C---:B------:R-:W-:Y:S01]  /*6850*/  FMUL R29, R38.reuse, R33 ;  /* 0x00000021261d7220 */ /* 0x040fe20000400000 */
[C---:B--2---:R-:W-:Y:S01]  /*6860*/  FMUL R3, R38.reuse, R6 ;  /* 0x0000000626037220 */ /* 0x044fe20000400000 */
[C---:B------:R-:W-:Y:S01]  /*6870*/  FMUL R7, R38.reuse, R7 ;  /* 0x0000000726077220 */ /* 0x040fe20000400000 */
[C---:B------:R-:W-:Y:S01]  /*6880*/  FMUL R6, R38.reuse, R10 ;  /* 0x0000000a26067220 */ /* 0x040fe20000400000 */
[C---:B------:R-:W-:Y:S01]  /*6890*/  FMUL R11, R38.reuse, R11 ;  /* 0x0000000b260b7220 */ /* 0x040fe20000400000 */
[C---:B------:R-:W-:Y:S01]  /*68a0*/  FFMA R3, R41.reuse, R44, R3 ;  /* 0x0000002c29037223 */ /* 0x040fe20000000003 */
[C---:B------:R-:W-:Y:S01]  /*68b0*/  FFMA R7, R41.reuse, R46, R7 ;  /* 0x0000002e29077223 */ /* 0x040fe20000000007 */
[C---:B------:R-:W-:Y:S01]  /*68c0*/  FFMA R4, R41.reuse, R43, R4 ;  /* 0x0000002b29047223 */ /* 0x040fe20000000004 */
[----:B------:R-:W-:Y:S01]  /*68d0*/  F2FP.F16.E5M2.UNPACK_B R40, R79 ;  /* 0x0000004fff28723e */ /* 0x000fe200020004ff */
[C---:B------:R-:W-:Y:S01]  /*68e0*/  FFMA R5, R41.reuse, R48, R5 ;  /* 0x0000003029057223 */ /* 0x040fe20000000005 */
[C---:B------:R-:W-:Y:S01]  /*68f0*/  FFMA R6, R41.reuse, R45, R6 ;  /* 0x0000002d29067223 */ /* 0x040fe20000000006 */
[----:B------:R-:W-:Y:S01]  /*6900*/  F2FP.F16.E5M2.UNPACK_B R42, R79.H1 ;  /* 0x0000004fff2a723e */ /* 0x000fe200030004ff */
[C---:B------:R-:W-:Y:S01]  /*6910*/  FFMA R11, R41.reuse, R50, R11 ;  /* 0x00000032290b7223 */ /* 0x040fe2000000000b */
[----:B------:R-:W-:Y:S01]  /*6920*/  FFMA R8, R41, R47, R8 ;  /* 0x0000002f29087223 */ /* 0x000fe20000000008 */
[----:B------:R-:W-:Y:S01]  /*6930*/  F2FP.SATFINITE.E5M2.F32.PACK_AB_MERGE_C R97, R7, R3, RZ ;  /* 0x000000030761723e */ /* 0x000fe200048060ff */
[C---:B------:R-:W-:Y:S01]  /*6940*/  FFMA R9, R41.reuse, R52, R9 ;  /* 0x0000003429097223 */ /* 0x040fe20000000009 */
[----:B------:R-:W-:Y:S01]  /*6950*/  FMUL R10, R38, R14 ;  /* 0x0000000e260a7220 */ /* 0x000fe20000400000 */
[----:B------:R-:W-:Y:S01]  /*6960*/  LEA R109, R90, UR44, 0x3 ;  /* 0x0000002c5a6d7c11 */ /* 0x000fe2000f8e18ff */
[----:B------:R-:W-:Y:S01]  /*6970*/  FMUL R15, R38, R15 ;  /* 0x0000000f260f7220 */ /* 0x000fe20000400000 */
[--C-:B------:R-:W-:Y:S01]  /*6980*/  HADD2.F32 R53, -RZ, R55.reuse.H0_H0 ;  /* 0x20000037ff357230 */ /* 0x100fe20000004100 */
[----:B------:R-:W-:Y:S01]  /*6990*/  F2FP.SATFINITE.E5M2.F32.PACK_AB_MERGE_C R96, R2, R0, R97 ;  /* 0x000000000260723e */ /* 0x000fe20004806061 */
[----:B------:R-:W-:Y:S01]  /*69a0*/  FFMA R10, R41, R49, R10 ;  /* 0x00000031290a7223 */ /* 0x000fe2000000000a */
[----:B------:R-:W-:Y:S01]  /*69b0*/  F2FP.SATFINITE.E5M2.F32.PACK_AB_MERGE_C R97, R11, R6, RZ ;  /* 0x000000060b61723e */ /* 0x000fe200048060ff */
[C---:B------:R-:W-:Y:S01]  /*69c0*/  FFMA R15, R41.reuse, R54, R15 ;  /* 0x00000036290f7223 */ /* 0x040fe2000000000f */
[C---:B------:R-:W-:Y:S01]  /*69d0*/  FFMA R12, R41.reuse, R51, R12 ;  /* 0x00000033290c7223 */ /* 0x040fe2000000000c */
[----:B------:R-:W-:Y:S01]  /*69e0*/  FFMA R13, R41, R56, R13 ;  /* 0x00000038290d7223 */ /* 0x000fe2000000000d */
[----:B------:R-:W-:Y:S01]  /*69f0*/  F2FP.SATFINITE.E5M2.F32.PACK_AB_MERGE_C R97, R5, R4, R97 ;  /* 0x000000040561723e */ /* 0x000fe20004806061 */
[----:B------:R-:W-:Y:S01]  /*6a00*/  HADD2.F32 R58, -RZ, R55.H1_H1 ;  /* 0x30000037ff3a7230 */ /* 0x000fe20000004100 */
[----:B------:R-:W-:Y:S01]  /*6a10*/  F2FP.SATFINITE.E5M2.F32.PACK_AB_MERGE_C R98, R15, R10, RZ ;  /* 0x0000000a0f62723e */ /* 0x000fe200048060ff */
[----:B------:R-:W-:Y:S02]  /*6a20*/  HADD2.F32 R55, -RZ, R57.H0_H0 ;  /* 0x20000039ff377230 */ /* 0x000fe40000004100 */
[C---:B------:R-:W-:Y:S01]  /*6a30*/  FMUL R14, R38.reuse, R18 ;  /* 0x00000012260e7220 */ /* 0x040fe20000400000 */
[C---:B------:R-:W-:Y:S01]  /*6a40*/  FMUL R19, R38.reuse, R19 ;  /* 0x0000001326137220 */ /* 0x040fe20000400000 */
[--C-:B------:R-:W-:Y:S02]  /*6a50*/  HADD2.F32 R57, -RZ, R59.reuse.H0_H0 ;  /* 0x2000003bff397230 */ /* 0x100fe40000004100 */
[C---:B------:R-:W-:Y:S01]  /*6a60*/  FMUL R18, R38.reuse, R22 ;  /* 0x0000001626127220 */ /* 0x040fe20000400000 */
[C---:B------:R-:W-:Y:S01]  /*6a70*/  FFMA R14, R41.reuse, R53, R14 ;  /* 0x00000035290e7223 */ /* 0x040fe2000000000e */
[----:B------:R-:W-:Y:S02]  /*6a80*/  HADD2.F32 R62, -RZ, R59.H1_H1 ;  /* 0x3000003bff3e7230 */ /* 0x000fe40000004100 */
[C---:B------:R-:W-:Y:S01]  /*6a90*/  FFMA R19, R41.reuse, R58, R19 ;  /* 0x0000003a29137223 */ /* 0x040fe20000000013 */
[----:B------:R-:W-:Y:S02]  /*6aa0*/  HADD2.F32 R59, -RZ, R61.H0_H0 ;  /* 0x2000003dff3b7230 */ /* 0x000fe40000004100 */
[C---:B------:R-:W-:Y:S01]  /*6ab0*/  FMUL R23, R38.reuse, R23 ;  /* 0x0000001726177220 */ /* 0x040fe20000400000 */
[C---:B------:R-:W-:Y:S01]  /*6ac0*/  FFMA R16, R41.reuse, R55, R16 ;  /* 0x0000003729107223 */ /* 0x040fe20000000010 */
[C---:B------:R-:W-:Y:S01]  /*6ad0*/  FFMA R17, R41.reuse, R60, R17 ;  /* 0x0000003c29117223 */ /* 0x040fe20000000011 */
[--C-:B------:R-:W-:Y:S02]  /*6ae0*/  HADD2.F32 R61, -RZ, R63.reuse.H0_H0 ;  /* 0x2000003fff3d7230 */ /* 0x100fe40000004100 */
[C---:B------:R-:W-:Y:S01]  /*6af0*/  FFMA R18, R41.reuse, R57, R18 ;  /* 0x0000003929127223 */ /* 0x040fe20000000012 */
[----:B------:R-:W-:Y:S02]  /*6b00*/  HADD2.F32 R66, -RZ, R63.H1_H1 ;  /* 0x3000003fff427230 */ /* 0x000fe40000004100 */
[C---:B------:R-:W-:Y:S01]  /*6b10*/  FMUL R22, R38.reuse, R26 ;  /* 0x0000001a26167220 */ /* 0x040fe20000400000 */
[----:B------:R-:W-:Y:S02]  /*6b20*/  HADD2.F32 R63, -RZ, R65.H0_H0 ;  /* 0x20000041ff3f7230 */ /* 0x000fe40000004100 */
[C---:B------:R-:W-:Y:S01]  /*6b30*/  FFMA R23, R41.reuse, R62, R23 ;  /* 0x0000003e29177223 */ /* 0x040fe20000000017 */
[C---:B------:R-:W-:Y:S01]  /*6b40*/  FMUL R27, R38.reuse, R27 ;  /* 0x0000001b261b7220 */ /* 0x040fe20000400000 */
[C---:B------:R-:W-:Y:S01]  /*6b50*/  FFMA R20, R41.reuse, R59, R20 ;  /* 0x0000003b29147223 */ /* 0x040fe20000000014 */
[C---:B------:R-:W-:Y:S01]  /*6b60*/  FFMA R21, R41.reuse, R64, R21 ;  /* 0x0000004029157223 */ /* 0x040fe20000000015 */
[--C-:B------:R-:W-:Y:S02]  /*6b70*/  HADD2.F32 R65, -RZ, R67.reuse.H0_H0 ;  /* 0x20000043ff417230 */ /* 0x100fe40000004100 */
[C---:B------:R-:W-:Y:S01]  /*6b80*/  FFMA R22, R41.reuse, R61, R22 ;  /* 0x0000003d29167223 */ /* 0x040fe20000000016 */
[----:B------:R-:W-:Y:S02]  /*6b90*/  HADD2.F32 R70, -RZ, R67.H1_H1 ;  /* 0x30000043ff467230 */ /* 0x000fe40000004100 */
[C---:B------:R-:W-:Y:S01]  /*6ba0*/  FMUL R26, R38.reuse, R30 ;  /* 0x0000001e261a7220 */ /* 0x040fe20000400000 */
[--C-:B------:R-:W-:Y:S02]  /*6bb0*/  HADD2.F32 R67, -RZ, R40.reuse.H0_H0 ;  /* 0x20000028ff437230 */ /* 0x100fe40000004100 */
[C---:B------:R-:W-:Y:S01]  /*6bc0*/  FFMA R27, R41.reuse, R66, R27 ;  /* 0x00000042291b7223 */ /* 0x040fe2000000001b */
[C---:B------:R-:W-:Y:S01]  /*6bd0*/  FMUL R31, R38.reuse, R31 ;  /* 0x0000001f261f7220 */ /* 0x040fe20000400000 */
[C---:B------:R-:W-:Y:S01]  /*6be0*/  FFMA R24, R41.reuse, R63, R24 ;  /* 0x0000003f29187223 */ /* 0x040fe20000000018 */
[----:B------:R-:W-:Y:S02]  /*6bf0*/  HADD2.F32 R40, -RZ, R40.H1_H1 ;  /* 0x30000028ff287230 */ /* 0x000fe40000004100 */
[C---:B------:R-:W-:Y:S01]  /*6c00*/  FFMA R25, R41.reuse, R68, R25 ;  /* 0x0000004429197223 */ /* 0x040fe20000000019 */
[--C-:B------:R-:W-:Y:S02]  /*6c10*/  HADD2.F32 R69, -RZ, R42.reuse.H0_H0 ;  /* 0x2000002aff457230 */ /* 0x100fe40000004100 */
[C---:B------:R-:W-:Y:S01]  /*6c20*/  FFMA R26, R41.reuse, R65, R26 ;  /* 0x00000041291a7223 */ /* 0x040fe2000000001a */
[----:B------:R-:W-:Y:S02]  /*6c30*/  HADD2.F32 R42, -RZ, R42.H1_H1 ;  /* 0x3000002aff2a7230 */ /* 0x000fe40000004100 */
[C---:B------:R-:W-:Y:S01]  /*6c40*/  FMUL R30, R38.reuse, R34 ;  /* 0x00000022261e7220 */ /* 0x040fe20000400000 */
[----:B------:R-:W-:Y:S01]  /*6c50*/  FFMA R31, R41, R70, R31 ;  /* 0x00000046291f7223 */ /* 0x000fe2000000001f */
[----:B------:R-:W-:Y:S01]  /*6c60*/  FMUL R35, R38, R35 ;  /* 0x0000002326237220 */ /* 0x000fe20000400000 */
[----:B------:R-:W-:Y:S01]  /*6c70*/  F2FP.SATFINITE.E5M2.F32.PACK_AB_MERGE_C R99, R19, R14, RZ ;  /* 0x0000000e1363723e */ /* 0x000fe200048060ff */
[C---:B------:R-:W-:Y:S01]  /*6c80*/  FFMA R28, R41.reuse, R67, R28 ;  /* 0x00000043291c7223 */ /* 0x040fe2000000001c */
[C---:B------:R-:W-:Y:S01]  /*6c90*/  FFMA R29, R41.reuse, R40, R29 ;  /* 0x00000028291d7223 */ /* 0x040fe2000000001d */
[C---:B------:R-:W-:Y:S01]  /*6ca0*/  FFMA R30, R41.reuse, R69, R30 ;  /* 0x00000045291e7223 */ /* 0x040fe2000000001e */
[----:B------:R-:W-:Y:S01]  /*6cb0*/  FFMA R35, R41, R42, R35 ;  /* 0x0000002a29237223 */ /* 0x000fe20000000023 */
[----:B------:R-:W-:Y:S02]  /*6cc0*/  F2FP.SATFINITE.E5M2.F32.PACK_AB_MERGE_C R98, R9, R8, R98 ;  /* 0x000000080962723e */ /* 0x000fe40004806062 */
[----:B------:R-:W-:Y:S02]  /*6cd0*/  F2FP.SATFINITE.E5M2.F32.PACK_AB_MERGE_C R99, R13, R12, R99 ;  /* 0x0000000c0d63723e */ /* 0x000fe40004806063 */
[----:B------:R-:W-:Y:S02]  /*6ce0*/  F2FP.SATFINITE.E5M2.F32.PACK_AB_MERGE_C R104, R23, R18, RZ ;  /* 0x000000121768723e */ /* 0x000fe400048060ff */
[----:B------:R-:W-:Y:S01]  /*6cf0*/  F2FP.SATFINITE.E5M2.F32.PACK_AB_MERGE_C R105, R27, R22, RZ ;  /* 0x000000161b69723e */ /* 0x000fe200048060ff */
[----:B------:R1:W-:Y:S01]  /*6d00*/  STS.128 [R71+UR44+0x2200], R96 ;  /* 0x0022006047007988 */ /* 0x0003e20008000c2c */
[----:B------:R-:W-:Y:S02]  /*6d10*/  F2FP.SATFINITE.E5M2.F32.PACK_AB_MERGE_C R110, R31, R26, RZ ;  /* 0x0000001a1f6e723e */ /* 0x000fe400048060ff */
[----:B------:R-:W-:Y:S02]  /*6d20*/  F2FP.SATFINITE.E5M2.F32.PACK_AB_MERGE_C R111, R35, R30, RZ ;  /* 0x0000001e236f723e */ /* 0x000fe400048060ff */
[----:B------:R-:W-:Y:S02]  /*6d30*/  F2FP.SATFINITE.E5M2.F32.PACK_AB_MERGE_C R104, R17, R16, R104 ;  /* 0x000000101168723e */ /* 0x000fe40004806068 */
[----:B------:R-:W-:Y:S02]  /*6d40*/  F2FP.SATFINITE.E5M2.F32.PACK_AB_MERGE_C R105, R21, R20, R105 ;  /* 0x000000141569723e */ /* 0x000fe40004806069 */
[----:B------:R-:W-:Y:S02]  /*6d50*/  F2FP.SATFINITE.E5M2.F32.PACK_AB_MERGE_C R106, R25, R24, R110 ;  /* 0x00000018196a723e */ /* 0x000fe4000480606e */
[----:B------:R-:W-:Y:S02]  /*6d60*/  F2FP.SATFINITE.E5M2.F32.PACK_AB_MERGE_C R107, R29, R28, R111 ;  /* 0x0000001c1d6b723e */ /* 0x000fe4000480606f */
[----:B------:R-:W-:Y:S03]  /*6d70*/  @P6 SHF.L.U32 R110, R89, 0x1f, RZ ;  /* 0x0000001f596e6819 */ /* 0x000fe600000006ff */
[----:B------:R1:W-:Y:S01]  /*6d80*/  STS.128 [R101+0x2210], R104 ;  /* 0x0022106865007388 */ /* 0x0003e20000000c00 */
[----:B------:R-:W-:Y:S01]  /*6d90*/  @!PT LDS RZ, [RZ] ;  /* 0x00000000fffff984 */ /* 0x000fe20000000800 */
[----:B------:R-:W-:Y:S01]  /*6da0*/  @!PT LDS RZ, [RZ] ;  /* 0x00000000fffff984 */ /* 0x000fe20000000800 */
[----:B------:R-:W-:Y:S01]  /*6db0*/  @!PT LDS RZ, [RZ] ;  /* 0x00000000fffff984 */ /* 0x000fe20000000800 */
[----:B------:R-:W-:Y:S01]  /*6dc0*/  @!PT LDS RZ, [RZ] ;  /* 0x00000000fffff984 */ /* 0x000fe20000000800 */
[----:B------:R2:W-:Y:S07]  /*6dd0*/  MEMBAR.ALL.CTA ;  /* 0x0000000000007992 */ /* 0x0005ee0000008000 */
[----:B--2---:R-:W2:Y:S02]  /*6de0*/  FENCE.VIEW.ASYNC.S ;  /* 0x00000000000073c6 */ /* 0x004ea40000000000 */
[----:B--2---:R-:W-:Y:S06]  /*6df0*/  BAR.SYNC.DEFER_BLOCKING 0x1, 0x80 ;  /* 0x0042000000007b1d */ /* 0x004fec0000010000 */
[----:B------:R-:W-:Y:S05]  /*6e00*/  @P0 BRA `(.L_x_107) ;  /* 0x0000000000280947 */ /* 0x000fea0003800000 */
[----:B------:R-:W2:Y:S01]  /*6e10*/  LDCU.64 UR6, c[0x0][0x348] ;  /* 0x00006900ff0677ac */ /* 0x000ea20008000a00 */
[----:B------:R-:W-:Y:S01]  /*6e20*/  UIADD3 UR4, UPT, UPT, UR44, 0x2200, URZ ;  /* 0x000022002c047890 */ /* 0x000fe2000fffe0ff */
[----:B------:R-:W-:Y:S05]  /*6e30*/  UMOV UR51, UR36 ;  /* 0x0000002400337c82 */ /* 0x000fea0008000000 */
[----:B------:R-:W-:Y:S04]  /*6e40*/  MOV R94, UR4 ;  /* 0x00000004005e7c02 */ /* 0x000fe80008000f00 */
[----:B------:R-:W-:Y:S01]  /*6e50*/  R2UR UR48, R94 ;  /* 0x000000005e3072ca */ /* 0x000fe200000e0000 */
[----:B--2---:R-:W-:Y:S04]  /*6e60*/  UIADD3 UR4, UP0, UPT, UR6, 0x680, URZ ;  /* 0x0000068006047890 */ /* 0x004fe8000ff1e0ff */
[----:B------:R-:W-:Y:S09]  /*6e70*/  UIADD3.X UR5, UPT, UPT, URZ, UR7, URZ, UP0, !UPT ;  /* 0x00000007ff057290 */ /* 0x000ff200087fe4ff */
[----:B------:R2:W-:Y:S01]  /*6e80*/  UTMASTG.3D [UR48], [UR4] ;  /* 0x00000030040073b5 */ /* 0x0005e20008010000 */
[----:B------:R0:W-:Y:S01]  /*6e90*/  UTMACMDFLUSH ;  /* 0x00000000000079b7 */ /* 0x0001e20000000000 */
[----:B--2---:R-:W-:Y:S04]  /*6ea0*/  DEPBAR.LE SB0, 0x1 ;  /* 0x000080400000791a */ /* 0x004fe80000000000 */
.L_x_107:
[----:B------:R-:W-:Y:S05]  /*6eb0*/  BSYNC.RECONVERGENT B0 ;  /* 0x0000000000007941 */ /* 0x000fea0003800200 */
.L_x_106:
[----:B------:R-:W-:Y:S06]  /*6ec0*/  BAR.SYNC.DEFER_BLOCKING 0x1, 0x80 ;  /* 0x0042000000007b1d */ /* 0x000fec0000010000 */
[----:B------:R-:W2:Y:S01]  /*6ed0*/  @P6 SYNCS.PHASECHK.TRANS64.TRYWAIT P0, [R109+URZ+0x80], R110 ;  /* 0x0000806e6d0065a7 */ /* 0x000ea200080011ff */
[----:B------:R-:W-:Y:S01]  /*6ee0*/  BSSY B1, `(.L_x_108) ;  /* 0x0000020000017945 */ /* 0x000fe20003800000 */
[----:B--2---:R-:W-:Y:S03]  /*6ef0*/  @P6 SEL R102, RZ, 0x1, !P0 ;  /* 0x00000001ff666807 */ /* 0x004fe60004000000 */
[----:B------:R-:W-:Y:S05]  /*6f00*/  @!P6 BRA `(.L_x_109) ;  /* 0x000000000074e947 */ /* 0x000fea0003800000 */
[----:B------:R-:W-:Y:S01]  /*6f10*/  ISETP.NE.AND P1, PT, R103, RZ, PT ;  /* 0x000000ff6700720c */ /* 0x000fe20003f25270 */
[----:B------:R-:W2:Y:S01]  /*6f20*/  S2R R0, SR_CgaCtaId ;  /* 0x0000000000007919 */ /* 0x000ea20000008800 */
[----:B------:R-:W-:Y:S01]  /*6f30*/  ISETP.NE.AND P0, PT, R102, RZ, PT ;  /* 0x000000ff6600720c */ /* 0x000fe20003f05270 */
[----:B------:R-:W-:Y:S10]  /*6f40*/  BSSY B0, `(.L_x_110) ;  /* 0x0000008000007945 */ /* 0x000ff40003800000 */
[----:B------:R-:W-:Y:S05]  /*6f50*/  @P1 IMAD R2, R90, 0x1000, R71 ;  /* 0x000010005a021824 */ /* 0x000fea00078e0247 */
[----:B------:R-:W-:Y:S05]  /*6f60*/  @P1 IADD3 R3, PT, PT, R2, UR44, RZ ;  /* 0x0000002c02031c10 */ /* 0x000fea000fffe0ff */
[----:B------:R-:W-:Y:S01]  /*6f70*/  @P1 IMAD.IADD R3, R3, 0x1, R108 ;  /* 0x0000000103031824 */ /* 0x000fe200078e026c */
[----:B------:R-:W-:Y:S06]  /*6f80*/  @P0 BRA `(.L_x_111) ;  /* 0x00000000000c0947 */ /* 0x000fec0003800000 */
[----:B------:R-:W-:Y:S04]  /*6f90*/  SHF.L.U32 R4, R89, 0x1f, RZ ;  /* 0x0000001f59047819 */ /* 0x000fe800000006ff */
[----:B------:R-:W3:Y:S02]  /*6fa0*/  SYNCS.PHASECHK.TRANS64.TRYWAIT P0, [R109+URZ+0x80], R4 ;  /* 0x000080046d0075a7 */ /* 0x000ee400080011ff */
[----:B---3--:R-:W-:Y:S05]  /*6fb0*/  @!P0 BRA `(.L_x_112) ;  /* 0x0000001800108947 */ /* 0x008fea0003800000 */
.L_x_111:
[----:B------:R-:W-:Y:S05]  /*6fc0*/  BSYNC B0 ;  /* 0x0000000000007941 */ /* 0x000fea0003800000 */
.L_x_110:
[----:B------:R-:W-:Y:S01]  /*6fd0*/  ISETP.NE.AND P0, PT, R103, RZ, PT ;  /* 0x000000ff6700720c */ /* 0x000fe20003f05270 */
[----:B---3--:R-:W-:Y:S02]  /*6fe0*/  VIADD R109, R109, 0x90 ;  /* 0x000000906d6d7836 */ /* 0x008fe40000000000 */
[----:B------:R-:W-:Y:S03]  /*6ff0*/  VIADD R90, R90, 0x1 ;  /* 0x000000015a5a7836 */ /* 0x000fe60000000000 */
[----:B--2---:R-:W-:Y:S07]  /*7000*/  PRMT R0, R0, 0x654, R109 ;  /* 0x0000065400007816 */ /* 0x004fee000000006d */
[----:B------:R2:W3:Y:S04]  /*7010*/  @P0 LDS.128 R72, [R2+UR44+0x200] ;  /* 0x0002002c02480984 */ /* 0x0004e80008000c00 */
[----:B------:R2:W4:Y:S01]  /*7020*/  @P0 LDS.128 R76, [R3+0x210] ;  /* 0x00021000034c0984 */ /* 0x0005220000000c00 */
        /* <DEDUP_REMOVED lines=10> */
[----:B--23--:R-:W-:Y:S02]  /*70d0*/  LOP3.LUT R89, R89, R0, RZ, 0x3c, !PT ;  /* 0x0000000059597212 */ /* 0x00cfe400078e3cff */
.L_x_109:
[----:B------:R-:W-:Y:S05]  /*70e0*/  BSYNC B1 ;  /* 0x0000000000017941 */ /* 0x000fea0003800000 */
.L_x_108:
[----:B------:R-:W-:Y:S05]  /*70f0*/  VIADD R0, R39, 0x40 ;  /* 0x0000004027007836 */ /* 0x000fea0000000000 */
[----:B------:R-:W-:Y:S04]  /*7100*/  SHF.R.U32.HI R0, RZ, 0x15, R0 ;  /* 0x00000015ff007819 */ /* 0x000fe80000011600 */
[----:B------:R-:W-:Y:S11]  /*7110*/  LOP3.LUT P0, RZ, R0, 0x3, R85, 0x48, !PT ;  /* 0x0000000300ff7812 */ /* 0x000ff60007804855 */
[----:B------:R-:W-:Y:S02]  /*7120*/  @!UPT UIADD3 URZ, UPT, UPT, URZ, URZ, URZ ;  /* 0x000000fffffff290 */ /* 0x000fe4000fffe0ff */
[----:B------:R-:W-:Y:S05]  /*7130*/  @!P0 BRA `(.L_x_113) ;  /* 0x0000000000408947 */ /* 0x000fea0003800000 */
[----:B------:R-:W2:Y:S01]  /*7140*/  LDCU.64 UR8, c[0x4][0x70] ;  /* 0x01000e00ff0877ac */ /* 0x000ea20008000a00 */
[----:B------:R-:W-:Y:S01]  /*7150*/  MOV R3, 0x0 ;  /* 0x0000000000037802 */ /* 0x000fe20000000f00 */
[----:B------:R-:W-:Y:S02]  /*7160*/  HFMA2 R12, -RZ, RZ, 0, 5.9604644775390625e-08 ;  /* 0x00000001ff0c7431 */ /* 0x000fe400000001ff */
[----:B------:R-:W-:Y:S02]  /*7170*/  IMAD.MOV.U32 R8, RZ, RZ, 0x192 ;  /* 0x00000192ff087424 */ /* 0x000fe400078e00ff */
[----:B------:R-:W-:Y:S01]  /*7180*/  IMAD.MOV.U32 R13, RZ, RZ, RZ ;  /* 0x000000ffff0d7224 */ /* 0x000fe200078e00ff */
[----:B------:R-:W3:Y:S01]  /*7190*/  LDCU.64 UR6, c[0x4][0x78] ;  /* 0x01000f00ff0677ac */ /* 0x000ee20008000a00 */
[----:B------:R-:W1:Y:S01]  /*71a0*/  LDC.64 R2, c[0x4][R3] ;  /* 0x0100000003027b82 */ /* 0x000e620000000a00 */
[----:B------:R-:W5:Y:S01]  /*71b0*/  LDCU.64 UR4, c[0x4][0x10] ;  /* 0x01000200ff0477ac */ /* 0x000f620008000a00 */
[----:B--2---:R-:W-:Y:S01]  /*71c0*/  MOV R5, UR9 ;  /* 0x0000000900057c02 */ /* 0x004fe20008000f00 */
[----:B------:R-:W-:Y:S01]  /*71d0*/  IMAD.U32 R4, RZ, RZ, UR8 ;  /* 0x00000008ff047e24 */ /* 0x000fe2000f8e00ff */
[----:B---3--:R-:W-:Y:S01]  /*71e0*/  MOV R7, UR7 ;  /* 0x0000000700077c02 */ /* 0x008fe20008000f00 */
[----:B------:R-:W-:Y:S01]  /*71f0*/  IMAD.U32 R6, RZ, RZ, UR6 ;  /* 0x00000006ff067e24 */ /* 0x000fe2000f8e00ff */
[----:B-----5:R-:W-:Y:S01]  /*7200*/  MOV R11, UR5 ;  /* 0x00000005000b7c02 */ /* 0x020fe20008000f00 */
[----:B------:R-:W-:Y:S02]  /*7210*/  IMAD.U32 R10, RZ, RZ, UR4 ;  /* 0x00000004ff0a7e24 */ /* 0x000fe4000f8e00ff */
[----:B------:R-:W-:Y:S07]  /*7220*/  LEPC R20, `(.L_x_113) ;  /* 0x000000001014794e */ /* 0x000fee0000000000 */
[----:B-1--4-:R-:W-:Y:S05]  /*7230*/  CALL.ABS.NOINC R2 ;  /* 0x0000000002007343 */ /* 0x012fea0003c00000 */
.L_x_113:
[----:B------:R-:W-:Y:S01]  /*7240*/  ISETP.NE.AND P0, PT, R95, RZ, PT ;  /* 0x000000ff5f00720c */ /* 0x000fe20003f05270 */
[----:B------:R-:W-:Y:S05]  /*7250*/  WARPSYNC.ALL ;  /* 0x0000000000007948 */ /* 0x000fea0003800000 */
[----:B------:R-:W-:Y:S01]  /*7260*/  R2UR UR4, R39 ;  /* 0x00000000270472ca */ /* 0x000fe200000e0000 */
[----:B------:R-:W2:Y:S01]  /*7270*/  S2UR UR6, SR_CgaCtaId ;  /* 0x00000000000679c3 */ /* 0x000ea20000008800 */
[-C--:B------:R-:W-:Y:S01]  /*7280*/  F2FP.F16.E5M2.UNPACK_B R42, R72.reuse ;  /* 0x00000048ff2a723e */ /* 0x080fe200020004ff */
[----:B------:R-:W-:Y:S01]  /*7290*/  BSSY.RECONVERGENT B0, `(.L_x_114) ;  /* 0x000009c000007945 */ /* 0x000fe20003800200 */
[----:B------:R-:W-:Y:S02]  /*72a0*/  F2FP.F16.E5M2.UNPACK_B R72, R72.H1 ;  /* 0x00000048ff48723e */ /* 0x000fe400030004ff */
[-C--:B------:R-:W-:Y:S01]  /*72b0*/  F2FP.F16.E5M2.UNPACK_B R46, R73.reuse ;  /* 0x00000049ff2e723e */ /* 0x080fe200020004ff */
[--C-:B------:R-:W-:Y:S01]  /*72c0*/  HADD2.F32 R40, -RZ, R42.reuse.H0_H0 ;  /* 0x2000002aff287230 */ /* 0x100fe20000004100 */
[----:B------:R-:W-:Y:S01]  /*72d0*/  F2FP.F16.E5M2.UNPACK_B R73, R73.H1 ;  /* 0x00000049ff49723e */ /* 0x000fe200030004ff */
[----:B------:R-:W-:Y:S01]  /*72e0*/  HADD2.F32 R42, -RZ, R42.H1_H1 ;  /* 0x3000002aff2a7230 */ /* 0x000fe20000004100 */
[-C--:B------:R-:W-:Y:S01]  /*72f0*/  F2FP.F16.E5M2.UNPACK_B R50, R74.reuse ;  /* 0x0000004aff32723e */ /* 0x080fe200020004ff */
[----:B------:R-:W-:Y:S01]  /*7300*/  HADD2.F32 R43, -RZ, R72.H0_H0 ;  /* 0x20000048ff2b7230 */ /* 0x000fe20000004100 */
[----:B------:R-:W-:Y:S01]  /*7310*/  F2FP.F16.E5M2.UNPACK_B R74, R74.H1 ;  /* 0x0000004aff4a723e */ /* 0x000fe200030004ff */
[----:B------:R-:W-:Y:S01]  /*7320*/  LDTM.16dp32bit_t0_t15.x32 R4, tmem[UR4+0x40] ;  /* 0x00004004000479ee */ /* 0x000fe20008a80000 */
[----:B------:R-:W3:Y:S01]  /*7330*/  LDTM.16dp32bit_t16_t31.x32 R4, tmem[UR4+0x60] ;  /* 0x00006004000479ee */ /* 0x000ee20008aa0000 */
[----:B------:R-:W-:Y:S01]  /*7340*/  NOP ;  /* 0x0000000000007918 */ /* 0x000fe20000000000 */
[--C-:B------:R-:W-:Y:S01]  /*7350*/  HADD2.F32 R45, -RZ, R46.reuse.H0_H0 ;  /* 0x2000002eff2d7230 */ /* 0x100fe20000004100 */
[----:B------:R-:W-:Y:S01]  /*7360*/  R2UR UR5, R100 ;  /* 0x00000000640572ca */ /* 0x000fe200000e0000 */
[----:B------:R-:W-:Y:S01]  /*7370*/  HADD2.F32 R46, -RZ, R46.H1_H1 ;  /* 0x3000002eff2e7230 */ /* 0x000fe20000004100 */
[----:B------:R-:W-:Y:S01]  /*7380*/  F2FP.F16.E5M2.UNPACK_B R54, R75 ;  /* 0x0000004bff36723e */ /* 0x000fe200020004ff */
[--C-:B------:R-:W-:Y:S01]  /*7390*/  HADD2.F32 R49, -RZ, R50.reuse.H0_H0 ;  /* 0x20000032ff317230 */ /* 0x100fe20000004100 */
[----:B----4-:R-:W-:Y:S01]  /*73a0*/  F2FP.F16.E5M2.UNPACK_B R58, R76 ;  /* 0x0000004cff3a723e */ /* 0x010fe200020004ff */
[----:B------:R-:W-:Y:S01]  /*73b0*/  HADD2.F32 R50, -RZ, R50.H1_H1 ;  /* 0x30000032ff327230 */ /* 0x000fe20000004100 */
[----:B------:R-:W-:Y:S01]  /*73c0*/  F2FP.F16.E5M2.UNPACK_B R62, R77 ;  /* 0x0000004dff3e723e */ /* 0x000fe200020004ff */
[--C-:B------:R-:W-:Y:S01]  /*73d0*/  HADD2.F32 R53, -RZ, R54.reuse.H0_H0 ;  /* 0x20000036ff357230 */ /* 0x100fe20000004100 */
[----:B------:R-:W-:Y:S01]  /*73e0*/  F2FP.F16.E5M2.UNPACK_B R66, R78 ;  /* 0x0000004eff42723e */ /* 0x000fe200020004ff */
[----:B------:R-:W-:Y:S01]  /*73f0*/  HADD2.F32 R54, -RZ, R54.H1_H1 ;  /* 0x30000036ff367230 */ /* 0x000fe20000004100 */
[----:B------:R-:W-:Y:S01]  /*7400*/  F2FP.F16.E5M2.UNPACK_B R69, R79 ;  /* 0x0000004fff45723e */ /* 0x000fe200020004ff */
[--C-:B------:R-:W-:Y:S01]  /*7410*/  HADD2.F32 R57, -RZ, R58.reuse.H0_H0 ;  /* 0x2000003aff397230 */ /* 0x100fe20000004100 */
[----:B------:R-:W-:Y:S01]  /*7420*/  F2FP.F16.E5M2.UNPACK_B R75, R75.H1 ;  /* 0x0000004bff4b723e */ /* 0x000fe200030004ff */
[----:B------:R-:W-:Y:S01]  /*7430*/  UIADD3 UR4, UPT, UPT, UR5, 0xf0, URZ ;  /* 0x000000f005047890 */ /* 0x000fe2000fffe0ff */
[----:B------:R-:W-:Y:S01]  /*7440*/  HADD2.F32 R59, -RZ, R58.H1_H1 ;  /* 0x3000003aff3b7230 */ /* 0x000fe20000004100 */
[----:B------:R-:W-:Y:S01]  /*7450*/  F2FP.F16.E5M2.UNPACK_B R76, R76.H1 ;  /* 0x0000004cff4c723e */ /* 0x000fe200030004ff */
[--C-:B------:R-:W-:Y:S01]  /*7460*/  HADD2.F32 R61, -RZ, R62.reuse.H0_H0 ;  /* 0x2000003eff3d7230 */ /* 0x100fe20000004100 */
[----:B------:R-:W-:Y:S01]  /*7470*/  F2FP.F16.E5M2.UNPACK_B R77, R77.H1 ;  /* 0x0000004dff4d723e */ /* 0x000fe200030004ff */
[----:B------:R-:W-:Y:S01]  /*7480*/  HADD2.F32 R62, -RZ, R62.H1_H1 ;  /* 0x3000003eff3e7230 */ /* 0x000fe20000004100 */
[----:B------:R-:W-:Y:S01]  /*7490*/  F2FP.F16.E5M2.UNPACK_B R78, R78.H1 ;  /* 0x0000004eff4e723e */ /* 0x000fe200030004ff */
[--C-:B------:R-:W-:Y:S01]  /*74a0*/  HADD2.F32 R65, -RZ, R66.reuse.H0_H0 ;  /* 0x20000042ff417230 */ /* 0x100fe20000004100 */
[----:B--2---:R-:W-:Y:S01]  /*74b0*/  UPRMT UR4, UR6, 0x654, UR4 ;  /* 0x0000065406047896 */ /* 0x004fe20008000004 */
        /* <DEDUP_REMOVED lines=8> */
[----:B------:R-:W-:Y:S01]  /*7540*/  SYNCS.ARRIVE.TRANS64.RED.A1T0 RZ, [UR4], RZ ;  /* 0x000000ffffff79a7 */ /* 0x000fe20008100404 */
        /* <DEDUP_REMOVED lines=15> */
[--C-:B------:R-:W-:Y:S02]  /*7640*/  HADD2.F32 R47, -RZ, R73.reuse.H0_H0 ;  /* 0x20000049ff2f7230 */ /* 0x100fe40000004100 */
[C---:B------:R-:W-:Y:S01]  /*7650*/  FMUL R10, R38.reuse, R10 ;  /* 0x0000000a260a7220 */ /* 0x040fe20000400000 */
[C---:B------:R-:W-:Y:S01]  /*7660*/  FFMA R6, R41.reuse, R43, R6 ;  /* 0x0000002b29067223 */ /* 0x040fe20000000006 */
[----:B------:R-:W-:Y:S02]  /*7670*/  HADD2.F32 R48, -RZ, R73.H1_H1 ;  /* 0x30000049ff307230 */ /* 0x000fe40000004100 */
[C---:B------:R-:W-:Y:S01]  /*7680*/  FFMA R7, R41.reuse, R44, R7 ;  /* 0x0000002c29077223 */ /* 0x040fe20000000007 */
[C---:B------:R-:W-:Y:S01]  /*7690*/  FFMA R8, R41.reuse, R45, R8 ;  /* 0x0000002d29087223 */ /* 0x040fe20000000008 */
[C---:B------:R-:W-:Y:S01]  /*76a0*/  FFMA R9, R41.reuse, R46, R9 ;  /* 0x0000002e29097223 */ /* 0x040fe20000000009 */
[----:B------:R-:W-:Y:S01]  /*76b0*/  FFMA R10, R41, R47, R10 ;  /* 0x0000002f290a7223 */ /* 0x000fe2000000000a */
[----:B------:R-:W-:Y:S01]  /*76c0*/  HADD2.F32 R43, -RZ, R69.H0_H0 ;  /* 0x20000045ff2b7230 */ /* 0x000fe20000004100 */
[----:B-1----:R-:W-:Y:S01]  /*76d0*/  F2FP.SATFINITE.E5M2.F32.PACK_AB_MERGE_C R96, R7, R6, RZ ;  /* 0x000000060760723e */ /* 0x002fe200048060ff */
[C---:B------:R-:W-:Y:S01]  /*76e0*/  FMUL R11, R38.reuse, R11 ;  /* 0x0000000b260b7220 */ /* 0x040fe20000400000 */
[--C-:B------:R-:W-:Y:S02]  /*76f0*/  HADD2.F32 R51, -RZ, R74.reuse.H0_H0 ;  /* 0x2000004aff337230 */ /* 0x100fe40000004100 */
[C---:B------:R-:W-:Y:S01]  /*7700*/  FMUL R14, R38.reuse, R14 ;  /* 0x0000000e260e7220 */ /* 0x040fe20000400000 */
[----:B------:R-:W-:Y:S01]  /*7710*/  HADD2.F32 R52, -RZ, R74.H1_H1 ;  /* 0x3000004aff347230 */ /* 0x000fe20000004100 */
[----:B------:R-:W-:Y:S01]  /*7720*/  F2FP.SATFINITE.E5M2.F32.PACK_AB_MERGE_C R96, R5, R4, R96 ;  /* 0x000000040560723e */ /* 0x000fe20004806060 */
[C---:B------:R-:W-:Y:S01]  /*7730*/  FFMA R11, R41.reuse, R48, R11 ;  /* 0x00000030290b7223 */ /* 0x040fe2000000000b */
[C---:B------:R-:W-:Y:S01]  /*7740*/  FFMA R12, R41.reuse, R49, R12 ;  /* 0x00000031290c7223 */ /* 0x040fe2000000000c */
[C---:B------:R-:W-:Y:S01]  /*7750*/  FFMA R13, R41.reuse, R50, R13 ;  /* 0x00000032290d7223 */ /* 0x040fe2000000000d */
[----:B------:R-:W-:Y:S01]  /*7760*/  FFMA R14, R41, R51, R14 ;  /* 0x00000033290e7223 */ /* 0x000fe2000000000e */
[C---:B------:R-:W-:Y:S01]  /*7770*/  FMUL R15, R38.reuse, R15 ;  /* 0x0000000f260f7220 */ /* 0x040fe20000400000 */
[----:B------:R-:W-:Y:S01]  /*7780*/  F2FP.F16.E5M2.UNPACK_B R79, R79.H1 ;  /* 0x0000004fff4f723e */ /* 0x000fe200030004ff */
[--C-:B------:R-:W-:Y:S01]  /*7790*/  HADD2.F32 R55, -RZ, R75.reuse.H0_H0 ;  /* 0x2000004bff377230 */ /* 0x100fe20000004100 */
[----:B------:R-:W-:Y:S01]  /*77a0*/  F2FP.SATFINITE.E5M2.F32.PACK_AB_MERGE_C R97, R11, R10, RZ ;  /* 0x0000000a0b61723e */ /* 0x000fe200048060ff */
[C---:B------:R-:W-:Y:S01]  /*77b0*/  FFMA R15, R41.reuse, R52, R15 ;  /* 0x00000034290f7223 */ /* 0x040fe2000000000f */
[C---:B------:R-:W-:Y:S01]  /*77c0*/  FFMA R16, R41.reuse, R53, R16 ;  /* 0x0000003529107223 */ /* 0x040fe20000000010 */
[----:B------:R-:W-:Y:S01]  /*77d0*/  FFMA R17, R41, R54, R17 ;  /* 0x0000003629117223 */ /* 0x000fe20000000011 */
[----:B------:R-:W-:Y:S01]  /*77e0*/  F2FP.SATFINITE.E5M2.F32.PACK_AB_MERGE_C R97, R9, R8, R97 ;  /* 0x000000080961723e */ /* 0x000fe20004806061 */
[----:B------:R-:W-:Y:S01]  /*77f0*/  HADD2.F32 R56, -RZ, R75.H1_H1 ;  /* 0x3000004bff387230 */ /* 0x000fe20000004100 */
[----:B------:R-:W-:Y:S01]  /*7800*/  F2FP.SATFINITE.E5M2.F32.PACK_AB_MERGE_C R98, R15, R14, RZ ;  /* 0x0000000e0f62723e */ /* 0x000fe200048060ff */
[C---:B------:R-:W-:Y:S01]  /*7810*/  FMUL R18, R38.reuse, R18 ;  /* 0x0000001226127220 */ /* 0x040fe20000400000 */
[C---:B------:R-:W-:Y:S01]  /*7820*/  FMUL R19, R38.reuse, R19 ;  /* 0x0000001326137220 */ /* 0x040fe20000400000 */
[--C-:B------:R-:W-:Y:S02]  /*7830*/  HADD2.F32 R58, -RZ, R76.reuse.H0_H0 ;  /* 0x2000004cff3a7230 */ /* 0x100fe40000004100 */
[C---:B------:R-:W-:Y:S01]  /*7840*/  FMUL R3, R38.reuse, R22 ;  /* 0x0000001626037220 */ /* 0x040fe20000400000 */
[C---:B------:R-:W-:Y:S01]  /*7850*/  FFMA R18, R41.reuse, R55, R18 ;  /* 0x0000003729127223 */ /* 0x040fe20000000012 */
[----:B------:R-:W-:Y:S02]  /*7860*/  HADD2.F32 R60, -RZ, R76.H1_H1 ;  /* 0x3000004cff3c7230 */ /* 0x000fe40000004100 */
        /* <DEDUP_REMOVED lines=42> */
[----:B------:R-:W-:Y:S03]  /*7b10*/  IADD3 R70, PT, PT, R36, 0x1, RZ ;  /* 0x0000000124467810 */ /* 0x000fe60007ffe0ff */
        /* <DEDUP_REMOVED lines=10> */
[----:B------:R-:W-:Y:S02]  /*7bc0*/  UIADD3 UR9, UPT, UPT, UR49, 0x40, URZ ;  /* 0x0000004031097890 */ /* 0x000fe4000fffe0ff */
[----:B------:R-:W-:Y:S01]  /*7bd0*/  UIADD3 UR8, UPT, UPT, UR44, 0x3200, URZ ;  /* 0x000032002c087890 */ /* 0x000fe2000fffe0ff */
[----:B------:R-:W-:Y:S01]  /*7be0*/  UMOV UR10, UR50 ;  /* 0x00000032000a7c82 */ /* 0x000fe20008000000 */
[----:B------:R-:W-:Y:S01]  /*7bf0*/  UMOV UR11, UR36 ;  /* 0x00000024000b7c82 */ /* 0x000fe20008000000 */
[----:B--2---:R-:W-:Y:S04]  /*7c00*/  UIADD3 UR4, UP0, UPT, UR6, 0x680, URZ ;  /* 0x0000068006047890 */ /* 0x004fe8000ff1e0ff */
[----:B------:R-:W-:Y:S09]  /*7c10*/  UIADD3.X UR5, UPT, UPT, URZ, UR7, URZ, UP0, !UPT ;  /* 0x00000007ff057290 */ /* 0x000ff200087fe4ff */
[----:B------:R2:W-:Y:S01]  /*7c20*/  UTMASTG.3D [UR8], [UR4] ;  /* 0x00000008040073b5 */ /* 0x0005e20008010000 */
[----:B------:R0:W-:Y:S01]  /*7c30*/  UTMACMDFLUSH ;  /* 0x00000000000079b7 */ /* 0x0001e20000000000 */
[----:B--2---:R-:W-:Y:S04]  /*7c40*/  DEPBAR.LE SB0, 0x1 ;  /* 0x000080400000791a */ /* 0x004fe80000000000 */
.L_x_115:
[----:B------:R-:W-:Y:S05]  /*7c50*/  BSYNC.RECONVERGENT B0 ;  /* 0x0000000000007941 */ /* 0x000fea0003800200 */
.L_x_114:
[----:B------:R-:W-:Y:S01]  /*7c60*/  BAR.SYNC.DEFER_BLOCKING 0x1, 0x80 ;  /* 0x0042000000007b1d */ /* 0x000fe20000010000 */
[----:B------:R-:W-:Y:S01]  /*7c70*/  ISETP.NE.AND P0, PT, R87, 0x2, PT ;  /* 0x000000025700780c */ /* 0x000fe20003f05270 */
[----:B------:R-:W-:Y:S01]  /*7c80*/  UISETP.NE.AND UP0, UPT, UR45, URZ, UPT ;  /* 0x000000ff2d00728c */ /* 0x000fe2000bf05270 */
[----:B------:R-:W-:Y:S01]  /*7c90*/  ISETP.NE.AND P1, PT, R70, 0x4, PT ;  /* 0x000000044600780c */ /* 0x000fe20003f25270 */
[----:B------:R-:W-:Y:S01]  /*7ca0*/  UIADD3 UR20, UPT, UPT, UR37, UR62, URZ ;  /* 0x0000003e25147290 */ /* 0x000fe2000fffe0ff */
[----:B------:R-:W-:Y:S01]  /*7cb0*/  SEL R0, RZ, 0x1, P0 ;  /* 0x00000001ff007807 */ /* 0x000fe20000000000 */
[----:B------:R-:W-:Y:S01]  /*7cc0*/  UIADD3 UR16, UPT, UPT, UR38, UR59, URZ ;  /* 0x0000003b26107290 */ /* 0x000fe2000fffe0ff */
[----:B------:R-:W-:Y:S02]  /*7cd0*/  SEL R3, RZ, 0x1, P1 ;  /* 0x00000001ff037807 */ /* 0x000fe40000800000 */
[----:B------:R-:W-:Y:S02]  /*7ce0*/  LOP3.LUT R91, R91, R0, RZ, 0x3c, !PT ;  /* 0x000000005b5b7212 */ /* 0x000fe400078e3cff */
[----:B------:R-:W-:Y:S02]  /*7cf0*/  LOP3.LUT R92, R92, R3, RZ, 0x3c, !PT ;  /* 0x000000035c5c7212 */ /* 0x000fe400078e3cff */
[----:B------:R-:W-:Y:S02]  /*7d00*/  SEL R87, R87, RZ, P0 ;  /* 0x000000ff57577207 */ /* 0x000fe40000000000 */
[----:B------:R-:W-:Y:S01]  /*7d10*/  SEL R36, R70, RZ, P1 ;  /* 0x000000ff46247207 */ /* 0x000fe20000800000 */
[----:B------:R-:W-:Y:S01]  /*7d20*/  UMOV UR36, UR58 ;  /* 0x0000003a00247c82 */ /* 0x000fe20008000000 */
[----:B------:R-:W-:Y:S05]  /*7d30*/  BRA.U UP0, `(.L_x_116) ;  /* 0xffffffd500987547 */ /* 0x000fea000b83ffff */
[----:B------:R-:W-:Y:S05]  /*7d40*/  EXIT ;  /* 0x000000000000794d */ /* 0x000fea0003800000 */
.L_x_25:
[----:B-1----:R1:W2:Y:S02]  /*7d50*/  SYNCS.PHASECHK.TRANS64.TRYWAIT P0, [R0+URZ+0x120], R3 ;  /* 0x00012003000075a7 */ /* 0x0022a400080011ff */
[----:B--2---:R-:W-:Y:S05]  /*7d60*/  @!P0 NANOSLEEP.SYNCS 0x989680 ;  /* 0x009896800000895d */ /* 0x004fea0003900000 */
[----:B------:R-:W2:Y:S02]  /*7d70*/  @!P0 SYNCS.PHASECHK.TRANS64 P0, [R0+URZ+0x120], R3 ;  /* 0x00012003000085a7 */ /* 0x000ea400080010ff */
[----:B--2---:R-:W-:Y:S05]  /*7d80*/  @!P0 BRA `(.L_x_25) ;  /* 0xfffffffc00f08947 */ /* 0x004fea000383ffff */
[----:B------:R-:W-:Y:S05]  /*7d90*/  BRA `(.L_x_117) ;  /* 0xffffff9c00647947 */ /* 0x000fea000383ffff */
.L_x_28:
[----:B-1----:R-:W-:-:S07]  /*7da0*/  MOV R0, UR33 ;  /* 0x0000002100007c02 */ /* 0x002fce0008000f00 */
.L_x_118:
[----:B-1----:R1:W2:Y:S02]  /*7db0*/  SYNCS.PHASECHK.TRANS64.TRYWAIT P0, [R0+URZ+0x40], R3 ;  /* 0x00004003000075a7 */ /* 0x0022a400080011ff */
[----:B--2---:R-:W-:Y:S05]  /*7dc0*/  @!P0 NANOSLEEP.SYNCS 0x989680 ;  /* 0x009896800000895d */ /* 0x004fea0003900000 */
[----:B------:R-:W2:Y:S02]  /*7dd0*/  @!P0 SYNCS.PHASECHK.TRANS64 P0, [R0+URZ+0x40], R3 ;  /* 0x00004003000085a7 */ /* 0x000ea400080010ff */
[----:B--2---:R-:W-:Y:S05]  /*7de0*/  @!P0 BRA `(.L_x_118) ;  /* 0xfffffffc00f08947 */ /* 0x004fea000383ffff */
[----:B------:R-:W-:Y:S05]  /*7df0*/  BRA `(.L_x_27) ;  /* 0xffffff9c00a87947 */ /* 0x000fea000383ffff */
.L_x_35:
[----:B-1----:R-:W-:-:S07]  /*7e00*/  MOV R0, UR17 ;  /* 0x0000001100007c02 */ /* 0x002fce0008000f00 */
.L_x_119:
[----:B-1----:R1:W2:Y:S02]  /*7e10*/  SYNCS.PHASECHK.TRANS64.TRYWAIT P0, [R0+URZ+0x40], R3 ;  /* 0x00004003000075a7 */ /* 0x0022a400080011ff */
[----:B--2---:R-:W-:Y:S05]  /*7e20*/  @!P0 NANOSLEEP.SYNCS 0x989680 ;  /* 0x009896800000895d */ /* 0x004fea0003900000 */
[----:B------:R-:W2:Y:S02]  /*7e30*/  @!P0 SYNCS.PHASECHK.TRANS64 P0, [R0+URZ+0x40], R3 ;  /* 0x00004003000085a7 */ /* 0x000ea400080010ff */
[----:B--2---:R-:W-:Y:S05]  /*7e40*/  @!P0 BRA `(.L_x_119) ;  /* 0xfffffffc00f08947 */ /* 0x004fea000383ffff */
[----:B------:R-:W-:Y:S05]  /*7e50*/  BRA `(.L_x_34) ;  /* 0xffffffa000687947 */ /* 0x000fea000383ffff */
.L_x_40:
[----:B-1----:R1:W2:Y:S02]  /*7e60*/  SYNCS.PHASECHK.TRANS64.TRYWAIT P0, [R3+URZ+0xb0], R0 ;  /* 0x0000b000030075a7 */ /* 0x0022a400080011ff */
[----:B--2---:R-:W-:Y:S05]  /*7e70*/  @!P0 NANOSLEEP.SYNCS 0x989680 ;  /* 0x009896800000895d */ /* 0x004fea0003900000 */
[----:B------:R-:W2:Y:S02]  /*7e80*/  @!P0 SYNCS.PHASECHK.TRANS64 P0, [R3+URZ+0xb0], R0 ;  /* 0x0000b000030085a7 */ /* 0x000ea400080010ff */
[----:B--2---:R-:W-:Y:S05]  /*7e90*/  @!P0 BRA `(.L_x_40) ;  /* 0xfffffffc00f08947 */ /* 0x004fea000383ffff */
[----:B------:R-:W-:Y:S05]  /*7ea0*/  BRA `(.L_x_120) ;  /* 0xffffffa400087947 */ /* 0x000fea000383ffff */
.L_x_44:
[----:B-1----:R-:W-:-:S07]  /*7eb0*/  MOV R0, UR4 ;  /* 0x0000000400007c02 */ /* 0x002fce0008000f00 */
.L_x_121:
[----:B-1----:R1:W2:Y:S02]  /*7ec0*/  SYNCS.PHASECHK.TRANS64.TRYWAIT P0, [R0+URZ], R3 ;  /* 0x00000003000075a7 */ /* 0x0022a400080011ff */
[----:B--2---:R-:W-:Y:S05]  /*7ed0*/  @!P0 NANOSLEEP.SYNCS 0x989680 ;  /* 0x009896800000895d */ /* 0x004fea0003900000 */
[----:B------:R-:W2:Y:S02]  /*7ee0*/  @!P0 SYNCS.PHASECHK.TRANS64 P0, [R0+URZ], R3 ;  /* 0x00000003000085a7 */ /* 0x000ea400080010ff */
[----:B--2---:R-:W-:Y:S05]  /*7ef0*/  @!P0 BRA `(.L_x_121) ;  /* 0xfffffffc00f08947 */ /* 0x004fea000383ffff */
[----:B------:R-:W-:Y:S05]  /*7f00*/  BRA `(.L_x_122) ;  /* 0xffffffa800ac7947 */ /* 0x000fea000383ffff */
.L_x_45:
[----:B------:R-:W-:-:S07]  /*7f10*/  MOV R0, UR5 ;  /* 0x0000000500007c02 */ /* 0x000fce0008000f00 */
.L_x_123:
[----:B-1----:R1:W2:Y:S02]  /*7f20*/  SYNCS.PHASECHK.TRANS64.TRYWAIT P0, [R0+URZ], R3 ;  /* 0x00000003000075a7 */ /* 0x0022a400080011ff */
[----:B--2---:R-:W-:Y:S05]  /*7f30*/  @!P0 NANOSLEEP.SYNCS 0x989680 ;  /* 0x009896800000895d */ /* 0x004fea0003900000 */
[----:B------:R-:W2:Y:S02]  /*7f40*/  @!P0 SYNCS.PHASECHK.TRANS64 P0, [R0+URZ], R3 ;  /* 0x00000003000085a7 */ /* 0x000ea400080010ff */
[----:B--2---:R-:W-:Y:S05]  /*7f50*/  @!P0 BRA `(.L_x_123) ;  /* 0xfffffffc00f08947 */ /* 0x004fea000383ffff */
[----:B------:R-:W-:Y:S05]  /*7f60*/  BRA `(.L_x_124) ;  /* 0xffffffa800b87947 */ /* 0x000fea000383ffff */
.L_x_46:
[----:B------:R-:W-:-:S07]  /*7f70*/  MOV R0, UR5 ;  /* 0x0000000500007c02 */ /* 0x000fce0008000f00 */
.L_x_125:
[----:B-1----:R1:W2:Y:S02]  /*7f80*/  SYNCS.PHASECHK.TRANS64.TRYWAIT P0, [R0+URZ], R3 ;  /* 0x00000003000075a7 */ /* 0x0022a400080011ff */
[----:B--2---:R-:W-:Y:S05]  /*7f90*/  @!P0 NANOSLEEP.SYNCS 0x989680 ;  /* 0x009896800000895d */ /* 0x004fea0003900000 */
[----:B------:R-:W2:Y:S02]  /*7fa0*/  @!P0 SYNCS.PHASECHK.TRANS64 P0, [R0+URZ], R3 ;  /* 0x00000003000085a7 */ /* 0x000ea400080010ff */
[----:B--2---:R-:W-:Y:S05]  /*7fb0*/  @!P0 BRA `(.L_x_125) ;  /* 0xfffffffc00f08947 */ /* 0x004fea000383ffff */
[----:B------:R-:W-:Y:S05]  /*7fc0*/  BRA `(.L_x_126) ;  /* 0xffffffa800c47947 */ /* 0x000fea000383ffff */
.L_x_47:
[----:B------:R-:W-:-:S07]  /*7fd0*/  MOV R0, UR5 ;  /* 0x0000000500007c02 */ /* 0x000fce0008000f00 */
.L_x_127:
[----:B-1----:R1:W2:Y:S02]  /*7fe0*/  SYNCS.PHASECHK.TRANS64.TRYWAIT P0, [R0+URZ], R3 ;  /* 0x00000003000075a7 */ /* 0x0022a400080011ff */
[----:B--2---:R-:W-:Y:S05]  /*7ff0*/  @!P0 NANOSLEEP.SYNCS 0x989680 ;  /* 0x009896800000895d */ /* 0x004fea0003900000 */
[----:B------:R-:W2:Y:S02]  /*8000*/  @!P0 SYNCS.PHASECHK.TRANS64 P0, [R0+URZ], R3 ;  /* 0x00000003000085a7 */ /* 0x000ea400080010ff */
[----:B--2---:R-:W-:Y:S05]  /*8010*/  @!P0 BRA `(.L_x_127) ;  /* 0xfffffffc00f08947 */ /* 0x004fea000383ffff */
[----:B------:R-:W-:Y:S05]  /*8020*/  BRA `(.L_x_128) ;  /* 0xffffffa800d07947 */ /* 0x000fea000383ffff */
.L_x_48:
[----:B------:R-:W-:-:S07]  /*8030*/  MOV R0, UR5 ;  /* 0x0000000500007c02 */ /* 0x000fce0008000f00 */
.L_x_129:
[----:B-1----:R1:W2:Y:S02]  /*8040*/  SYNCS.PHASECHK.TRANS64.TRYWAIT P0, [R0+URZ], R3 ;  /* 0x00000003000075a7 */ /* 0x0022a400080011ff */
[----:B--2---:R-:W-:Y:S05]  /*8050*/  @!P0 NANOSLEEP.SYNCS 0x989680 ;  /* 0x009896800000895d */ /* 0x004fea0003900000 */
[----:B------:R-:W2:Y:S02]  /*8060*/  @!P0 SYNCS.PHASECHK.TRANS64 P0, [R0+URZ], R3 ;  /* 0x00000003000085a7 */ /* 0x000ea400080010ff */
[----:B--2---:R-:W-:Y:S05]  /*8070*/  @!P0 BRA `(.L_x_129) ;  /* 0xfffffffc00f08947 */ /* 0x004fea000383ffff */
[----:B------:R-:W-:Y:S05]  /*8080*/  BRA `(.L_x_130) ;  /* 0xffffffa800dc7947 */ /* 0x000fea000383ffff */
.L_x_49:
[----:B------:R-:W-:-:S07]  /*8090*/  MOV R0, UR5 ;  /* 0x0000000500007c02 */ /* 0x000fce0008000f00 */
.L_x_131:
[----:B-1----:R1:W2:Y:S02]  /*80a0*/  SYNCS.PHASECHK.TRANS64.TRYWAIT P0, [R0+URZ], R3 ;  /* 0x00000003000075a7 */ /* 0x0022a400080011ff */
[----:B--2---:R-:W-:Y:S05]  /*80b0*/  @!P0 NANOSLEEP.SYNCS 0x989680 ;  /* 0x009896800000895d */ /* 0x004fea0003900000 */
[----:B------:R-:W2:Y:S02]  /*80c0*/  @!P0 SYNCS.PHASECHK.TRANS64 P0, [R0+URZ], R3 ;  /* 0x00000003000085a7 */ /* 0x000ea400080010ff */
[----:B--2---:R-:W-:Y:S05]  /*80d0*/  @!P0 BRA `(.L_x_131) ;  /* 0xfffffffc00f08947 */ /* 0x004fea000383ffff */
[----:B------:R-:W-:Y:S05]  /*80e0*/  BRA `(.L_x_132) ;  /* 0xffffffa800e87947 */ /* 0x000fea000383ffff */
.L_x_50:
[----:B------:R-:W-:-:S07]  /*80f0*/  MOV R0, UR5 ;  /* 0x0000000500007c02 */ /* 0x000fce0008000f00 */
.L_x_133:
[----:B-1----:R1:W2:Y:S02]  /*8100*/  SYNCS.PHASECHK.TRANS64.TRYWAIT P0, [R0+URZ], R3 ;  /* 0x00000003000075a7 */ /* 0x0022a400080011ff */
[----:B--2---:R-:W-:Y:S05]  /*8110*/  @!P0 NANOSLEEP.SYNCS 0x989680 ;  /* 0x009896800000895d */ /* 0x004fea0003900000 */
[----:B------:R-:W2:Y:S02]  /*8120*/  @!P0 SYNCS.PHASECHK.TRANS64 P0, [R0+URZ], R3 ;  /* 0x00000003000085a7 */ /* 0x000ea400080010ff */
[----:B--2---:R-:W-:Y:S05]  /*8130*/  @!P0 BRA `(.L_x_133) ;  /* 0xfffffffc00f08947 */ /* 0x004fea000383ffff */
[----:B------:R-:W-:Y:S05]  /*8140*/  BRA `(.L_x_134) ;  /* 0xffffffa800f47947 */ /* 0x000fea000383ffff */
.L_x_53:
[----:B--2---:R2:W3:Y:S02]  /*8150*/  SYNCS.PHASECHK.TRANS64.TRYWAIT P0, [R2+URZ+0x110], R5 ;  /* 0x00011005020075a7 */ /* 0x0044e400080011ff */
[----:B---3--:R-:W-:Y:S05]  /*8160*/  @!P0 NANOSLEEP.SYNCS 0x989680 ;  /* 0x009896800000895d */ /* 0x008fea0003900000 */
[----:B------:R-:W3:Y:S02]  /*8170*/  @!P0 SYNCS.PHASECHK.TRANS64 P0, [R2+URZ+0x110], R5 ;  /* 0x00011005020085a7 */ /* 0x000ee400080010ff */
[----:B---3--:R-:W-:Y:S05]  /*8180*/  @!P0 BRA `(.L_x_53) ;  /* 0xfffffffc00f08947 */ /* 0x008fea000383ffff */
[----:B------:R-:W-:Y:S05]  /*8190*/  BRA `(.L_x_135) ;  /* 0xffffffac00587947 */ /* 0x000fea000383ffff */
.L_x_54:
[----:B------:R-:W-:-:S07]  /*81a0*/  MOV R2, UR4 ;  /* 0x0000000400027c02 */ /* 0x000fce0008000f00 */
.L_x_136:
[----:B--2---:R2:W3:Y:S02]  /*81b0*/  SYNCS.PHASECHK.TRANS64.TRYWAIT P0, [R2+URZ+0xc0], R5 ;  /* 0x0000c005020075a7 */ /* 0x0044e400080011ff */
[----:B---3--:R-:W-:Y:S05]  /*81c0*/  @!P0 NANOSLEEP.SYNCS 0x989680 ;  /* 0x009896800000895d */ /* 0x008fea0003900000 */
[----:B------:R-:W3:Y:S02]  /*81d0*/  @!P0 SYNCS.PHASECHK.TRANS64 P0, [R2+URZ+0xc0], R5 ;  /* 0x0000c005020085a7 */ /* 0x000ee400080010ff */
[----:B---3--:R-:W-:Y:S05]  /*81e0*/  @!P0 BRA `(.L_x_136) ;  /* 0xfffffffc00f08947 */ /* 0x008fea000383ffff */
[----:B------:R-:W-:Y:S05]  /*81f0*/  BRA `(.L_x_137) ;  /* 0xffffffac00687947 */ /* 0x000fea000383ffff */
.L_x_55:
[----:B--2---:R2:W3:Y:S02]  /*8200*/  SYNCS.PHASECHK.TRANS64.TRYWAIT P1, [R2+URZ+0xb0], R5 ;  /* 0x0000b005020075a7 */ /* 0x0044e400080211ff */
[----:B---3--:R-:W-:Y:S05]  /*8210*/  @!P1 NANOSLEEP.SYNCS 0x989680 ;  /* 0x009896800000995d */ /* 0x008fea0003900000 */
[----:B------:R-:W3:Y:S02]  /*8220*/  @!P1 SYNCS.PHASECHK.TRANS64 P1, [R2+URZ+0xb0], R5 ;  /* 0x0000b005020095a7 */ /* 0x000ee400080210ff */
[----:B---3--:R-:W-:Y:S05]  /*8230*/  @!P1 BRA `(.L_x_55) ;  /* 0xfffffffc00f09947 */ /* 0x008fea000383ffff */
[----:B------:R-:W-:Y:S05]  /*8240*/  BRA `(.L_x_138) ;  /* 0xffffffac00987947 */ /* 0x000fea000383ffff */
.L_x_58:
[----:B------:R-:W-:-:S07]  /*8250*/  MOV R0, UR4 ;  /* 0x0000000400007c02 */ /* 0x000fce0008000f00 */
.L_x_139:
[----:B--2---:R2:W3:Y:S02]  /*8260*/  SYNCS.PHASECHK.TRANS64.TRYWAIT P0, [R0+URZ+0xc0], R3 ;  /* 0x0000c003000075a7 */ /* 0x0044e400080011ff */
[----:B---3--:R-:W-:Y:S05]  /*8270*/  @!P0 NANOSLEEP.SYNCS 0x989680 ;  /* 0x009896800000895d */ /* 0x008fea0003900000 */
[----:B------:R-:W3:Y:S02]  /*8280*/  @!P0 SYNCS.PHASECHK.TRANS64 P0, [R0+URZ+0xc0], R3 ;  /* 0x0000c003000085a7 */ /* 0x000ee400080010ff */
[----:B---3--:R-:W-:Y:S05]  /*8290*/  @!P0 BRA `(.L_x_139) ;  /* 0xfffffffc00f08947 */ /* 0x008fea000383ffff */
[----:B------:R-:W-:Y:S05]  /*82a0*/  BRA `(.L_x_57) ;  /* 0xffffffac00ec7947 */ /* 0x000fea000383ffff */
.L_x_65:
[----:B-1----:R1:W2:Y:S02]  /*82b0*/  SYNCS.PHASECHK.TRANS64.TRYWAIT P1, [R0+URZ+0xb0], R5 ;  /* 0x0000b005000075a7 */ /* 0x0022a400080211ff */
[----:B--2---:R-:W-:Y:S05]  /*82c0*/  @!P1 NANOSLEEP.SYNCS 0x989680 ;  /* 0x009896800000995d */ /* 0x004fea0003900000 */
[----:B------:R-:W2:Y:S02]  /*82d0*/  @!P1 SYNCS.PHASECHK.TRANS64 P1, [R0+URZ+0xb0], R5 ;  /* 0x0000b005000095a7 */ /* 0x000ea400080210ff */
[----:B--2---:R-:W-:Y:S05]  /*82e0*/  @!P1 BRA `(.L_x_65) ;  /* 0xfffffffc00f09947 */ /* 0x004fea000383ffff */
[----:B------:R-:W-:Y:S05]  /*82f0*/  BRA `(.L_x_140) ;  /* 0xffffffb400647947 */ /* 0x000fea000383ffff */
.L_x_66:
[----:B------:R-:W-:-:S07]  /*8300*/  MOV R3, UR31 ;  /* 0x0000001f00037c02 */ /* 0x000fce0008000f00 */
.L_x_141:
[----:B-1----:R1:W2:Y:S02]  /*8310*/  SYNCS.PHASECHK.TRANS64.TRYWAIT P0, [R3+URZ+0xf0], R0 ;  /* 0x0000f000030075a7 */ /* 0x0022a400080011ff */
[----:B--2---:R-:W-:Y:S05]  /*8320*/  @!P0 NANOSLEEP.SYNCS 0x989680 ;  /* 0x009896800000895d */ /* 0x004fea0003900000 */
[----:B------:R-:W2:Y:S02]  /*8330*/  @!P0 SYNCS.PHASECHK.TRANS64 P0, [R3+URZ+0xf0], R0 ;  /* 0x0000f000030085a7 */ /* 0x000ea400080010ff */
[----:B--2---:R-:W-:Y:S05]  /*8340*/  @!P0 BRA `(.L_x_141) ;  /* 0xfffffffc00f08947 */ /* 0x004fea000383ffff */
[----:B------:R-:W-:Y:S05]  /*8350*/  BRA `(.L_x_142) ;  /* 0xffffffb400b47947 */ /* 0x000fea000383ffff */
.L_x_69:
[----:B------:R-:W-:Y:S07]  /*8360*/  MOV R0, UR5 ;  /* 0x0000000500007c02 */ /* 0x000fee0008000f00 */
.L_x_143:
[----:B-1----:R1:W2:Y:S02]  /*8370*/  SYNCS.PHASECHK.TRANS64.TRYWAIT P0, [R0+URZ], R3 ;  /* 0x00000003000075a7 */ /* 0x0022a400080011ff */
[----:B--2---:R-:W-:Y:S05]  /*8380*/  @!P0 NANOSLEEP.SYNCS 0x989680 ;  /* 0x009896800000895d */ /* 0x004fea0003900000 */
[----:B------:R-:W2:Y:S02]  /*8390*/  @!P0 SYNCS.PHASECHK.TRANS64 P0, [R0+URZ], R3 ;  /* 0x00000003000085a7 */ /* 0x000ea400080010ff */
[----:B--2---:R-:W-:Y:S05]  /*83a0*/  @!P0 BRA `(.L_x_143) ;  /* 0xfffffffc00f08947 */ /* 0x004fea000383ffff */
[----:B------:R-:W-:Y:S05]  /*83b0*/  BRA `(.L_x_68) ;  /* 0xffffffb400d07947 */ /* 0x000fea000383ffff */
.L_x_72:
[----:B------:R-:W-:-:S07]  /*83c0*/  MOV R0, UR4 ;  /* 0x0000000400007c02 */ /* 0x000fce0008000f00 */
.L_x_144:
[----:B--2---:R2:W4:Y:S02]  /*83d0*/  SYNCS.PHASECHK.TRANS64.TRYWAIT P0, [R0+URZ], R3 ;  /* 0x00000003000075a7 */ /* 0x00452400080011ff */
[----:B----4-:R-:W-:Y:S05]  /*83e0*/  @!P0 NANOSLEEP.SYNCS 0x989680 ;  /* 0x009896800000895d */ /* 0x010fea0003900000 */
[----:B------:R-:W4:Y:S02]  /*83f0*/  @!P0 SYNCS.PHASECHK.TRANS64 P0, [R0+URZ], R3 ;  /* 0x00000003000085a7 */ /* 0x000f2400080010ff */
[----:B----4-:R-:W-:Y:S05]  /*8400*/  @!P0 BRA `(.L_x_144) ;  /* 0xfffffffc00f08947 */ /* 0x010fea000383ffff */
[----:B------:R-:W-:Y:S05]  /*8410*/  BRA `(.L_x_145) ;  /* 0xffffffb800ac7947 */ /* 0x000fea000383ffff */
.L_x_73:
[----:B------:R-:W-:-:S07]  /*8420*/  MOV R0, UR5 ;  /* 0x0000000500007c02 */ /* 0x000fce0008000f00 */
.L_x_146:
[----:B-1----:R1:W2:Y:S02]  /*8430*/  SYNCS.PHASECHK.TRANS64.TRYWAIT P0, [R0+URZ], R3 ;  /* 0x00000003000075a7 */ /* 0x0022a400080011ff */
[----:B--2---:R-:W-:Y:S05]  /*8440*/  @!P0 NANOSLEEP.SYNCS 0x989680 ;  /* 0x009896800000895d */ /* 0x004fea0003900000 */
[----:B------:R-:W2:Y:S02]  /*8450*/  @!P0 SYNCS.PHASECHK.TRANS64 P0, [R0+URZ], R3 ;  /* 0x00000003000085a7 */ /* 0x000ea400080010ff */
[----:B--2---:R-:W-:Y:S05]  /*8460*/  @!P0 BRA `(.L_x_146) ;  /* 0xfffffffc00f08947 */ /* 0x004fea000383ffff */
[----:B------:R-:W-:Y:S05]  /*8470*/  BRA `(.L_x_147) ;  /* 0xffffffb800b87947 */ /* 0x000fea000383ffff */
.L_x_74:
[----:B------:R-:W-:-:S07]  /*8480*/  MOV R0, UR5 ;  /* 0x0000000500007c02 */ /* 0x000fce0008000f00 */
.L_x_148:
[----:B-1----:R1:W2:Y:S02]  /*8490*/  SYNCS.PHASECHK.TRANS64.TRYWAIT P0, [R0+URZ], R3 ;  /* 0x00000003000075a7 */ /* 0x0022a400080011ff */
[----:B--2---:R-:W-:Y:S05]  /*84a0*/  @!P0 NANOSLEEP.SYNCS 0x989680 ;  /* 0x009896800000895d */ /* 0x004fea0003900000 */
[----:B------:R-:W2:Y:S02]  /*84b0*/  @!P0 SYNCS.PHASECHK.TRANS64 P0, [R0+URZ], R3 ;  /* 0x00000003000085a7 */ /* 0x000ea400080010ff */
[----:B--2---:R-:W-:Y:S05]  /*84c0*/  @!P0 BRA `(.L_x_148) ;  /* 0xfffffffc00f08947 */ /* 0x004fea000383ffff */
[----:B------:R-:W-:Y:S05]  /*84d0*/  BRA `(.L_x_149) ;  /* 0xffffffb800c47947 */ /* 0x000fea000383ffff */
.L_x_75:
[----:B------:R-:W-:-:S07]  /*84e0*/  MOV R0, UR4 ;  /* 0x0000000400007c02 */ /* 0x000fce0008000f00 */
.L_x_150:
[----:B-1----:R1:W2:Y:S02]  /*84f0*/  SYNCS.PHASECHK.TRANS64.TRYWAIT P0, [R0+URZ], R3 ;  /* 0x00000003000075a7 */ /* 0x0022a400080011ff */
[----:B--2---:R-:W-:Y:S05]  /*8500*/  @!P0 NANOSLEEP.SYNCS 0x989680 ;  /* 0x009896800000895d */ /* 0x004fea0003900000 */
[----:B------:R-:W2:Y:S02]  /*8510*/  @!P0 SYNCS.PHASECHK.TRANS64 P0, [R0+URZ], R3 ;  /* 0x00000003000085a7 */ /* 0x000ea400080010ff */
[----:B--2---:R-:W-:Y:S05]  /*8520*/  @!P0 BRA `(.L_x_150) ;  /* 0xfffffffc00f08947 */ /* 0x004fea000383ffff */
[----:B------:R-:W-:Y:S05]  /*8530*/  BRA `(.L_x_151) ;  /* 0xffffffb800d07947 */ /* 0x000fea000383ffff */
.L_x_80:
[----:B--2---:R2:W3:Y:S02]  /*8540*/  SYNCS.PHASECHK.TRANS64.TRYWAIT P0, [R12+URZ+0xb0], R9 ;  /* 0x0000b0090c0075a7 */ /* 0x0044e400080011ff */
[----:B---3--:R-:W-:Y:S05]  /*8550*/  @!P0 NANOSLEEP.SYNCS 0x989680 ;  /* 0x009896800000895d */ /* 0x008fea0003900000 */
[----:B------:R-:W3:Y:S02]  /*8560*/  @!P0 SYNCS.PHASECHK.TRANS64 P0, [R12+URZ+0xb0], R9 ;  /* 0x0000b0090c0085a7 */ /* 0x000ee400080010ff */
[----:B---3--:R-:W-:Y:S05]  /*8570*/  @!P0 BRA `(.L_x_80) ;  /* 0xfffffffc00f08947 */ /* 0x008fea000383ffff */
[----:B------:R-:W-:Y:S05]  /*8580*/  BRA `(.L_x_152) ;  /* 0xffffffbc00f07947 */ /* 0x000fea000383ffff */
.L_x_83:
[----:B------:R-:W-:Y:S07]  /*8590*/  MOV R0, UR21 ;  /* 0x0000001500007c02 */ /* 0x000fee0008000f00 */
.L_x_153:
[----:B--2---:R2:W3:Y:S02]  /*85a0*/  SYNCS.PHASECHK.TRANS64.TRYWAIT P2, [R0+URZ+0xa8], R11 ;  /* 0x0000a80b000075a7 */ /* 0x0044e400080411ff */
[----:B---3--:R-:W-:Y:S05]  /*85b0*/  @!P2 NANOSLEEP.SYNCS 0x989680 ;  /* 0x009896800000a95d */ /* 0x008fea0003900000 */
[----:B------:R-:W3:Y:S02]  /*85c0*/  @!P2 SYNCS.PHASECHK.TRANS64 P2, [R0+URZ+0xa8], R11 ;  /* 0x0000a80b0000a5a7 */ /* 0x000ee400080410ff */
[----:B---3--:R-:W-:Y:S05]  /*85d0*/  @!P2 BRA `(.L_x_153) ;  /* 0xfffffffc00f0a947 */ /* 0x008fea000383ffff */
[----:B------:R-:W-:Y:S05]  /*85e0*/  BRA `(.L_x_82) ;  /* 0xffffffc400587947 */ /* 0x000fea000383ffff */
.L_x_86:
[----:B--2---:R-:W-:Y:S07]  /*85f0*/  MOV R0, UR21 ;  /* 0x0000001500007c02 */ /* 0x004fee0008000f00 */
.L_x_154:
[----:B--2---:R2:W3:Y:S02]  /*8600*/  SYNCS.PHASECHK.TRANS64.TRYWAIT P0, [R0+URZ+0x90], R9 ;  /* 0x00009009000075a7 */ /* 0x0044e400080011ff */
[----:B---3--:R-:W-:Y:S05]  /*8610*/  @!P0 NANOSLEEP.SYNCS 0x989680 ;  /* 0x009896800000895d */ /* 0x008fea0003900000 */
[----:B------:R-:W3:Y:S02]  /*8620*/  @!P0 SYNCS.PHASECHK.TRANS64 P0, [R0+URZ+0x90], R9 ;  /* 0x00009009000085a7 */ /* 0x000ee400080010ff */
[----:B---3--:R-:W-:Y:S05]  /*8630*/  @!P0 BRA `(.L_x_154) ;  /* 0xfffffffc00f08947 */ /* 0x008fea000383ffff */
[----:B------:R-:W-:Y:S05]  /*8640*/  BRA `(.L_x_155) ;  /* 0xffffffc400b47947 */ /* 0x000fea000383ffff */
.L_x_87:
[----:B------:R-:W-:Y:S07]  /*8650*/  MOV R0, UR21 ;  /* 0x0000001500007c02 */ /* 0x000fee0008000f00 */
.L_x_156:
[----:B--2---:R2:W3:Y:S02]  /*8660*/  SYNCS.PHASECHK.TRANS64.TRYWAIT P0, [R0+URZ+0x98], R9 ;  /* 0x00009809000075a7 */ /* 0x0044e400080011ff */
[----:B---3--:R-:W-:Y:S05]  /*8670*/  @!P0 NANOSLEEP.SYNCS 0x989680 ;  /* 0x009896800000895d */ /* 0x008fea0003900000 */
[----:B------:R-:W3:Y:S02]  /*8680*/  @!P0 SYNCS.PHASECHK.TRANS64 P0, [R0+URZ+0x98], R9 ;  /* 0x00009809000085a7 */ /* 0x000ee400080010ff */
[----:B---3--:R-:W-:Y:S05]  /*8690*/  @!P0 BRA `(.L_x_156) ;  /* 0xfffffffc00f08947 */ /* 0x008fea000383ffff */
[----:B------:R-:W-:Y:S05]  /*86a0*/  BRA `(.L_x_157) ;  /* 0xffffffc400ec7947 */ /* 0x000fea000383ffff */
.L_x_89:
[----:B------:R-:W-:-:S07]  /*86b0*/  MOV R0, UR21 ;  /* 0x0000001500007c02 */ /* 0x000fce0008000f00 */
.L_x_158:
[----:B---3--:R3:W4:Y:S02]  /*86c0*/  SYNCS.PHASECHK.TRANS64.TRYWAIT P0, [R0+URZ+0x90], R3 ;  /* 0x00009003000075a7 */ /* 0x00872400080011ff */
[----:B----4-:R-:W-:Y:S05]  /*86d0*/  @!P0 NANOSLEEP.SYNCS 0x989680 ;  /* 0x009896800000895d */ /* 0x010fea0003900000 */
[----:B------:R-:W4:Y:S02]  /*86e0*/  @!P0 SYNCS.PHASECHK.TRANS64 P0, [R0+URZ+0x90], R3 ;  /* 0x00009003000085a7 */ /* 0x000f2400080010ff */
[----:B----4-:R-:W-:Y:S05]  /*86f0*/  @!P0 BRA `(.L_x_158) ;  /* 0xfffffffc00f08947 */ /* 0x010fea000383ffff */
[----:B------:R-:W-:Y:S05]  /*8700*/  BRA `(.L_x_159) ;  /* 0xffffffc8005c7947 */ /* 0x000fea000383ffff */
.L_x_91:
[----:B-1----:R1:W2:Y:S02]  /*8710*/  SYNCS.PHASECHK.TRANS64.TRYWAIT P0, [R3+URZ+0xb0], R0 ;  /* 0x0000b000030075a7 */ /* 0x0022a400080011ff */
[----:B--2---:R-:W-:Y:S05]  /*8720*/  @!P0 NANOSLEEP.SYNCS 0x989680 ;  /* 0x009896800000895d */ /* 0x004fea0003900000 */
[----:B------:R-:W2:Y:S02]  /*8730*/  @!P0 SYNCS.PHASECHK.TRANS64 P0, [R3+URZ+0xb0], R0 ;  /* 0x0000b000030085a7 */ /* 0x000ea400080010ff */
[----:B--2---:R-:W-:Y:S05]  /*8740*/  @!P0 BRA `(.L_x_91) ;  /* 0xfffffffc00f08947 */ /* 0x004fea000383ffff */
[----:B------:R-:W-:Y:S05]  /*8750*/  BRA `(.L_x_160) ;  /* 0xffffffcc00247947 */ /* 0x000fea000383ffff */
.L_x_102:
[----:B--2---:R2:W1:Y:S02]  /*8760*/  SYNCS.PHASECHK.TRANS64.TRYWAIT P1, [R2+URZ+0x80], R5 ;  /* 0x00008005020075a7 */ /* 0x00446400080211ff */
[----:B-1----:R-:W-:Y:S05]  /*8770*/  @!P1 NANOSLEEP.SYNCS 0x989680 ;  /* 0x009896800000995d */ /* 0x002fea0003900000 */
[----:B------:R-:W1:Y:S02]  /*8780*/  @!P1 SYNCS.PHASECHK.TRANS64 P1, [R2+URZ+0x80], R5 ;  /* 0x00008005020095a7 */ /* 0x000e6400080210ff */
[----:B-1----:R-:W-:Y:S05]  /*8790*/  @!P1 BRA `(.L_x_102) ;  /* 0xfffffffc00f09947 */ /* 0x002fea000383ffff */
[----:B------:R-:W-:Y:S05]  /*87a0*/  BRA `(.L_x_101) ;  /* 0xffffffd800987947 */ /* 0x000fea000383ffff */
.L_x_104:
[----:B--2---:R2:W4:Y:S02]  /*87b0*/  SYNCS.PHASECHK.TRANS64.TRYWAIT P0, [R100+URZ+0xd0], R3 ;  /* 0x0000d003640075a7 */ /* 0x00452400080011ff */
[----:B----4-:R-:W-:Y:S05]  /*87c0*/  @!P0 NANOSLEEP.SYNCS 0x989680 ;  /* 0x009896800000895d */ /* 0x010fea0003900000 */
[----:B------:R-:W4:Y:S02]  /*87d0*/  @!P0 SYNCS.PHASECHK.TRANS64 P0, [R100+URZ+0xd0], R3 ;  /* 0x0000d003640085a7 */ /* 0x000f2400080010ff */
[----:B----4-:R-:W-:Y:S05]  /*87e0*/  @!P0 BRA `(.L_x_104) ;  /* 0xfffffffc00f08947 */ /* 0x010fea000383ffff */
[----:B------:R-:W-:Y:S05]  /*87f0*/  BRA `(.L_x_103) ;  /* 0xffffffd800e87947 */ /* 0x000fea000383ffff */
.L_x_112:
[----:B---3--:R3:W4:Y:S02]  /*8800*/  SYNCS.PHASECHK.TRANS64.TRYWAIT P0, [R109+URZ+0x80], R4 ;  /* 0x000080046d0075a7 */ /* 0x00872400080011ff */
[----:B----4-:R-:W-:Y:S05]  /*8810*/  @!P0 NANOSLEEP.SYNCS 0x989680 ;  /* 0x009896800000895d */ /* 0x010fea0003900000 */
[----:B------:R-:W4:Y:S02]  /*8820*/  @!P0 SYNCS.PHASECHK.TRANS64 P0, [R109+URZ+0x80], R4 ;  /* 0x000080046d0085a7 */ /* 0x000f2400080010ff */
[----:B----4-:R-:W-:Y:S05]  /*8830*/  @!P0 BRA `(.L_x_112) ;  /* 0xfffffffc00f08947 */ /* 0x010fea000383ffff */
[----:B------:R-:W-:Y:S05]  /*8840*/  BRA `(.L_x_111) ;  /* 0xffffffe400dc7947 */ /* 0x000fea000383ffff */
        .weak           $__internal_0_$__cuda_sm10x_tcgen05_guardrail_trap_col_being_dealloced_not_returned_by_alloc
        .type           $__internal_0_$__cuda_sm10x_tcgen05_guardrail_trap_col_being_dealloced_not_returned_by_alloc,@function
        .size           $__internal_0_$__cuda_sm10x_tcgen05_guardrail_trap_col_being_dealloced_not_returned_by_alloc,($__internal_1_$__cuda_sm10x_tcgen05_guardrail_trap_phase_invalid_during_alloc - $__internal_0_$__cuda_sm10x_tcgen05_guardrail_trap_col_being_dealloced_not_returned_by_alloc)
$__internal_0_$__cuda_sm10x_tcgen05_guardrail_trap_col_being_dealloced_not_returned_by_alloc:
[----:B------:R-:W-:Y:S05]  /*8850*/  BPT.TRAP 0x1 ;  /* 0x000000040000795c */ /* 0x000fea0000300000 */
[----:B------:R-:W-:-:S04]  /*8860*/  HFMA2 R3, -RZ, RZ, 0, 0 ;  /* 0x00000000ff037431 */ /* 0x000fc800000001ff */
[----:B------:R-:W-:Y:S05]  /*8870*/  RET.REL.NODEC R2 `(_ZN7cutlass13device_kernelINS_4gemm6kernel13GemmUniversalIN4cute5tupleIJiiiiEEENS1_10collective13CollectiveMmaINS1_35MainloopSm100TmaUmmaWarpSpecializedILi8ELi2ELi4ENS5_IJNS4_1CILi4EEENSA_ILi2EEENSA_ILi1EEEEEEEENS5_IJNSA_ILi64EEENSA_ILi128EEESH_EEENS_12float_e5m2_tENS5_IJlSD_lEEESJ_SK_NS4_8TiledMMAINS4_8MMA_AtomIJNS4_10MMA_TraitsINS4_19SM100_MMA_F8F6F4_SSEJSJ_SJ_fSG_SH_NS4_17integral_constantINS4_4UMMA5MajorELSR_0EEESS_NSP_INSQ_7ScaleInELST_0EEESU_EEEEEENS4_6LayoutINS5_IJSD_SD_SD_EEENS5_IJNSA_ILi0EEESZ_SZ_EEEEENS5_IJNS4_10UnderscoreES12_S12_EEEEENS4_23SM90_TMA_LOAD_MULTICASTENS4_14ComposedLayoutINS4_7SwizzleILi3ELi4ELi3EEENS4_18smem_ptr_flag_bitsILi8EEENSX_INS5_IJNSA_ILi8EEESH_EEENS5_IJSH_SD_EEEEEEEvNS4_8identityES15_S1F_vS1G_EENS_8epilogue10collective18CollectiveEpilogueINS1I_23Sm100TmaWarpSpecializedILi2ELi2ELi32ELb0ELb0EEEJSI_NS5_IJNSX_ISG_SD_EES1N_EEESJ_SK_SJ_SK_NS1I_6fusion15FusionCallbacksIS1M_NS1P_17LinearCombinationISJ_fSJ_fLNS_15FloatRoundStyleE2EEESI_S1O_JEEENS4_5SM1004TMEM4LOAD26SM100_TMEM_LOAD_16dp32b32xENS4_13SM90_TMA_LOADENS16_INS17_ILi2ELi4ELi3EEES1A_NSX_INS5_IJS1B_SG_EEENS5_IJSG_SD_EEEEEEENS4_39AutoVectorizingCopyWithAssumedAlignmentILi128EEENS4_14SM90_TMA_STOREES24_S26_S26_EEEvvEEEEvNT_6ParamsE) ;  /* 0xffffff7402e07950 */ /* 0x000fea0003c3ffff */
        .weak           $__internal_1_$__cuda_sm10x_tcgen05_guardrail_trap_phase_invalid_during_alloc
        .type           $__internal_1_$__cuda_sm10x_tcgen05_guardrail_trap_phase_invalid_during_alloc,@function
        .size           $__internal_1_$__cuda_sm10x_tcgen05_guardrail_trap_phase_invalid_during_alloc,($__internal_2_$__cuda_sm10x_tcgen05_guardrail_trap_unallocated_columns_being_dealloced - $__internal_1_$__cuda_sm10x_tcgen05_guardrail_trap_phase_invalid_during_alloc)
$__internal_1_$__cuda_sm10x_tcgen05_guardrail_trap_phase_invalid_during_alloc:
[----:B------:R-:W-:Y:S05]  /*8880*/  BPT.TRAP 0x1 ;  /* 0x000000040000795c */ /* 0x000fea0000300000 */
[----:B------:R-:W-:-:S04]  /*8890*/  MOV R5, 0x0 ;  /* 0x0000000000057802 */ /* 0x000fc80000000f00 */
[----:B------:R-:W-:Y:S05]  /*88a0*/  RET.REL.NODEC R4 `(_ZN7cutlass13device_kernelINS_4gemm6kernel13GemmUniversalIN4cute5tupleIJiiiiEEENS1_10collective13CollectiveMmaINS1_35MainloopSm100TmaUmmaWarpSpecializedILi8ELi2ELi4ENS5_IJNS4_1CILi4EEENSA_ILi2EEENSA_ILi1EEEEEEEENS5_IJNSA_ILi64EEENSA_ILi128EEESH_EEENS_12float_e5m2_tENS5_IJlSD_lEEESJ_SK_NS4_8TiledMMAINS4_8MMA_AtomIJNS4_10MMA_TraitsINS4_19SM100_MMA_F8F6F4_SSEJSJ_SJ_fSG_SH_NS4_17integral_constantINS4_4UMMA5MajorELSR_0EEESS_NSP_INSQ_7ScaleInELST_0EEESU_EEEEEENS4_6LayoutINS5_IJSD_SD_SD_EEENS5_IJNSA_ILi0EEESZ_SZ_EEEEENS5_IJNS4_10UnderscoreES12_S12_EEEEENS4_23SM90_TMA_LOAD_MULTICASTENS4_14ComposedLayoutINS4_7SwizzleILi3ELi4ELi3EEENS4_18smem_ptr_flag_bitsILi8EEENSX_INS5_IJNSA_ILi8EEESH_EEENS5_IJSH_SD_EEEEEEEvNS4_8identityES15_S1F_vS1G_EENS_8epilogue10collective18CollectiveEpilogueINS1I_23Sm100TmaWarpSpecializedILi2ELi2ELi32ELb0ELb0EEEJSI_NS5_IJNSX_ISG_SD_EES1N_EEESJ_SK_SJ_SK_NS1I_6fusion15FusionCallbacksIS1M_NS1P_17LinearCombinationISJ_fSJ_fLNS_15FloatRoundStyleE2EEESI_S1O_JEEENS4_5SM1004TMEM4LOAD26SM100_TMEM_LOAD_16dp32b32xENS4_13SM90_TMA_LOADENS16_INS17_ILi2ELi4ELi3EEES1A_NSX_INS5_IJS1B_SG_EEENS5_IJSG_SD_EEEEEEENS4_39AutoVectorizingCopyWithAssumedAlignmentILi128EEENS4_14SM90_TMA_STOREES24_S26_S26_EEEvvEEEEvNT_6ParamsE) ;  /* 0xffffff7404d47950 */ /* 0x000fea0003c3ffff */
        .weak           $__internal_2_$__cuda_sm10x_tcgen05_guardrail_trap_unallocated_columns_being_dealloced
        .type           $__internal_2_$__cuda_sm10x_tcgen05_guardrail_trap_unallocated_columns_being_dealloced,@function
        .size           $__internal_2_$__cuda_sm10x_tcgen05_guardrail_trap_unallocated_columns_being_dealloced,(.L_x_162 - $__internal_2_$__cuda_sm10x_tcgen05_guardrail_trap_unallocated_columns_being_dealloced)
$__internal_2_$__cuda_sm10x_tcgen05_guardrail_trap_unallocated_columns_being_dealloced:
[----:B------:R-:W-:Y:S05]  /*88b0*/  BPT.TRAP 0x1 ;  /* 0x000000040000795c */ /* 0x000fea0000300000 */
[----:B------:R-:W-:-:S04]  /*88c0*/  HFMA2 R3, -RZ, RZ, 0, 0 ;  /* 0x00000000ff037431 */ /* 0x000fc800000001ff */
[----:B------:R-:W-:Y:S05]  /*88d0*/  RET.REL.NODEC R2 `(_ZN7cutlass13device_kernelINS_4gemm6kernel13GemmUniversalIN4cute5tupleIJiiiiEEENS1_10collective13CollectiveMmaINS1_35MainloopSm100TmaUmmaWarpSpecializedILi8ELi2ELi4ENS5_IJNS4_1CILi4EEENSA_ILi2EEENSA_ILi1EEEEEEEENS5_IJNSA_ILi64EEENSA_ILi128EEESH_EEENS_12float_e5m2_tENS5_IJlSD_lEEESJ_SK_NS4_8TiledMMAINS4_8MMA_AtomIJNS4_10MMA_TraitsINS4_19SM100_MMA_F8F6F4_SSEJSJ_SJ_fSG_SH_NS4_17integral_constantINS4_4UMMA5MajorELSR_0EEESS_NSP_INSQ_7ScaleInELST_0EEESU_EEEEEENS4_6LayoutINS5_IJSD_SD_SD_EEENS5_IJNSA_ILi0EEESZ_SZ_EEEEENS5_IJNS4_10UnderscoreES12_S12_EEEEENS4_23SM90_TMA_LOAD_MULTICASTENS4_14ComposedLayoutINS4_7SwizzleILi3ELi4ELi3EEENS4_18smem_ptr_flag_bitsILi8EEENSX_INS5_IJNSA_ILi8EEESH_EEENS5_IJSH_SD_EEEEEEEvNS4_8identityES15_S1F_vS1G_EENS_8epilogue10collective18CollectiveEpilogueINS1I_23Sm100TmaWarpSpecializedILi2ELi2ELi32ELb0ELb0EEEJSI_NS5_IJNSX_ISG_SD_EES1N_EEESJ_SK_SJ_SK_NS1I_6fusion15FusionCallbacksIS1M_NS1P_17LinearCombinationISJ_fSJ_fLNS_15FloatRoundStyleE2EEESI_S1O_JEEENS4_5SM1004TMEM4LOAD26SM100_TMEM_LOAD_16dp32b32xENS4_13SM90_TMA_LOADENS16_INS17_ILi2ELi4ELi3EEES1A_NSX_INS5_IJS1B_SG_EEENS5_IJSG_SD_EEEEEEENS4_39AutoVectorizingCopyWithAssumedAlignmentILi128EEENS4_14SM90_TMA_STOREES24_S26_S26_EEEvvEEEEvNT_6ParamsE) ;  /* 0xffffff7402c87950 */ /* 0x000fea0003c3ffff */
.L_x_161:
[----:B------:R-:W-:-:S00]  /*88e0*/  BRA `(.L_x_161) ;  /* 0xfffffffc00fc7947 */ /* 0x000fc0000383ffff */
[----:B------:R-:W-:-:S00]  /*88f0*/  NOP ;  /* 0x0000000000007918 */ /* 0x000fc00000000000 */
        /* <DEDUP_REMOVED lines=8> */
.L_x_162:


//--------------------- .nv.global.init           --------------------------
	.section	.nv.global.init,"aw",@progbits
.nv.global.init:
	.type		$str$27,@object
	.size		$str$27,($str$28 - $str$27)
$str$27:
        /*0000*/ 	.byte	0x28, 0x61, 0x64, 0x64, 0x72, 0x65, 0x73, 0x73, 0x20, 0x26, 0x20, 0x6d, 0x61, 0x73, 0x6b, 0x29
        /*0010*/ 	.byte	0x20, 0x3d, 0x3d, 0x20, 0x30, 0x00
	.type		$str$28,@object
	.size		$str$28,($str$26 - $str$28)
$str$28:
        /*0016*/ 	.byte	0x2f, 0x74, 0x6d, 0x70, 0x2f, 0x63, 0x75, 0x74, 0x6c, 0x61, 0x73, 0x73, 0x5f, 0x73, 0x77, 0x65
        /*0026*/ 	.byte	0x65, 0x70, 0x5f, 0x73, 0x72, 0x63, 0x2f, 0x69, 0x6e, 0x63, 0x6c, 0x75, 0x64, 0x65, 0x2f, 0x63
        /*0036*/ 	.byte	0x75, 0x74, 0x65, 0x2f, 0x70, 0x6f, 0x69, 0x6e, 0x74, 0x65, 0x72, 0x5f, 0x66, 0x6c, 0x61, 0x67
        /*0046*/ 	.byte	0x67, 0x65, 0x64, 0x2e, 0x68, 0x70, 0x70, 0x00
	.type		$str$26,@object
	.size		$str$26,($str$25 - $str$26)
$str$26:
        /*004e*/ 	.byte	0x2f, 0x74, 0x6d, 0x70, 0x2f, 0x63, 0x75, 0x74, 0x6c, 0x61, 0x73, 0x73, 0x5f, 0x73, 0x77, 0x65
        /*005e*/ 	.byte	0x65, 0x70, 0x5f, 0x73, 0x72, 0x63, 0x2f, 0x69, 0x6e, 0x63, 0x6c, 0x75, 0x64, 0x65, 0x2f, 0x63
        /*006e*/ 	.byte	0x75, 0x74, 0x65, 0x2f, 0x61, 0x74, 0x6f, 0x6d, 0x2f, 0x63, 0x6f, 0x70, 0x79, 0x5f, 0x74, 0x72
        /*007e*/ 	.byte	0x61, 0x69, 0x74, 0x73, 0x5f, 0x73, 0x6d, 0x31, 0x30, 0x30, 0x2e, 0x68, 0x70, 0x70, 0x00
	.type		$str$25,@object
	.size		$str$25,(__unnamed_1 - $str$25)
$str$25:
        /*008d*/ 	.byte	0x28, 0x28, 0x75, 0x69, 0x6e, 0x74, 0x33, 0x32, 0x5f, 0x74, 0x28, 0x74, 0x68, 0x72, 0x65, 0x61
        /*009d*/ 	.byte	0x64, 0x49, 0x64, 0x78, 0x2e, 0x78, 0x29, 0x20, 0x2f, 0x20, 0x33, 0x32, 0x29, 0x20, 0x25, 0x20
        /*00ad*/ 	.byte	0x34, 0x29, 0x20, 0x3d, 0x3d, 0x20, 0x28, 0x28, 0x28, 0x74, 0x6d, 0x65, 0x6d, 0x5f, 0x61, 0x64
        /*00bd*/ 	.byte	0x64, 0x72, 0x20, 0x3e, 0x3e, 0x20, 0x31, 0x36, 0x29, 0x20, 0x2f, 0x20, 0x33, 0x32, 0x29, 0x20
        /*00cd*/ 	.byte	0x25, 0x20, 0x34, 0x29, 0x00
	.type		__unnamed_1,@object
	.size		__unnamed_1,(__unnamed_2 - __unnamed_1)
__unnamed_1:
        /*00d2*/ 	.byte	0x61, 0x75, 0x74, 0x6f, 0x20, 0x63, 0x75, 0x74, 0x65, 0x3a, 0x3a, 0x61, 0x73, 0x5f, 0x70, 0x6f
        /* <DEDUP_REMOVED lines=24> */
        /*0262*/ 	.byte	0x3c, 0x34, 0x30, 0x39, 0x36, 0x3e, 0x3e, 0x3e, 0x3e, 0x5d, 0x00
	.type		__unnamed_2,@object
	.size		__unnamed_2,(.L_2 - __unnamed_2)
__unnamed_2:
        /* <DEDUP_REMOVED lines=40> */
        /*04ed*/ 	.byte	0x74, 0x65, 0x3a, 0x3a, 0x43, 0x3c, 0x30, 0x3e, 0x3e, 0x3e, 0x3e, 0x5d, 0x00
.L_2:


//--------------------- .nv.shared._ZN7cutlass13device_kernelINS_4gemm6kernel13GemmUniversalIN4cute5tupleIJiiiiEEENS1_10collective13CollectiveMmaINS1_35MainloopSm100TmaUmmaWarpSpecializedILi8ELi2ELi4ENS5_IJNS4_1CILi4EEENSA_ILi2EEENSA_ILi1EEEEEEEENS5_IJNSA_ILi64EEENSA_ILi128EEESH_EEENS_12float_e5m2_tENS5_IJlSD_lEEESJ_SK_NS4_8TiledMMAINS4_8MMA_AtomIJNS4_10MMA_TraitsINS4_19SM100_MMA_F8F6F4_SSEJSJ_SJ_fSG_SH_NS4_17integral_constantINS4_4UMMA5MajorELSR_0EEESS_NSP_INSQ_7ScaleInELST_0EEESU_EEEEEENS4_6LayoutINS5_IJSD_SD_SD_EEENS5_IJNSA_ILi0EEESZ_SZ_EEEEENS5_IJNS4_10UnderscoreES12_S12_EEEEENS4_23SM90_TMA_LOAD_MULTICASTENS4_14ComposedLayoutINS4_7SwizzleILi3ELi4ELi3EEENS4_18smem_ptr_flag_bitsILi8EEENSX_INS5_IJNSA_ILi8EEESH_EEENS5_IJSH_SD_EEEEEEEvNS4_8identityES15_S1F_vS1G_EENS_8epilogue10collective18CollectiveEpilogueINS1I_23Sm100TmaWarpSpecializedILi2ELi2ELi32ELb0ELb0EEEJSI_NS5_IJNSX_ISG_SD_EES1N_EEESJ_SK_SJ_SK_NS1I_6fusion15FusionCallbacksIS1M_NS1P_17LinearCombinationISJ_fSJ_fLNS_15FloatRoundStyleE2EEESI_S1O_JEEENS4_5SM1004TMEM4LOAD26SM100_TMEM_LOAD_16dp32b32xENS4_13SM90_TMA_LOADENS16_INS17_ILi2ELi4ELi3EEES1A_NSX_INS5_IJS1B_SG_EEENS5_IJSG_SD_EEEEEEENS4_39AutoVectorizingCopyWithAssumedAlignmentILi128EEENS4_14SM90_TMA_STOREES24_S26_S26_EEEvvEEEEvNT_6ParamsE --------------------------
	.section	.nv.shared._ZN7cutlass13device_kernelINS_4gemm6kernel13GemmUniversalIN4cute5tupleIJiiiiEEENS1_10collective13CollectiveMmaINS1_35MainloopSm100TmaUmmaWarpSpecializedILi8ELi2ELi4ENS5_IJNS4_1CILi4EEENSA_ILi2EEENSA_ILi1EEEEEEEENS5_IJNSA_ILi64EEENSA_ILi128EEESH_EEENS_12float_e5m2_tENS5_IJlSD_lEEESJ_SK_NS4_8TiledMMAINS4_8MMA_AtomIJNS4_10MMA_TraitsINS4_19SM100_MMA_F8F6F4_SSEJSJ_SJ_fSG_SH_NS4_17integral_constantINS4_4UMMA5MajorELSR_0EEESS_NSP_INSQ_7ScaleInELST_0EEESU_EEEEEENS4_6LayoutINS5_IJSD_SD_SD_EEENS5_IJNSA_ILi0EEESZ_SZ_EEEEENS5_IJNS4_10UnderscoreES12_S12_EEEEENS4_23SM90_TMA_LOAD_MULTICASTENS4_14ComposedLayoutINS4_7SwizzleILi3ELi4ELi3EEENS4_18smem_ptr_flag_bitsILi8EEENSX_INS5_IJNSA_ILi8EEESH_EEENS5_IJSH_SD_EEEEEEEvNS4_8identityES15_S1F_vS1G_EENS_8epilogue10collective18CollectiveEpilogueINS1I_23Sm100TmaWarpSpecializedILi2ELi2ELi32ELb0ELb0EEEJSI_NS5_IJNSX_ISG_SD_EES1N_EEESJ_SK_SJ_SK_NS1I_6fusion15FusionCallbacksIS1M_NS1P_17LinearCombinationISJ_fSJ_fLNS_15FloatRoundStyleE2EEESI_S1O_JEEENS4_5SM1004TMEM4LOAD26SM100_TMEM_LOAD_16dp32b32xENS4_13SM90_TMA_LOADENS16_INS17_ILi2ELi4ELi3EEES1A_NSX_INS5_IJS1B_SG_EEENS5_IJSG_SD_EEEEEEENS4_39AutoVectorizingCopyWithAssumedAlignmentILi128EEENS4_14SM90_TMA_STOREES24_S26_S26_EEEvvEEEEvNT_6ParamsE,"aw",@nobits
	.sectionflags	@""
	.align	16
	.zero		1024


//--------------------- .nv.shared.reserved.0     --------------------------
	.section	.nv.shared.reserved.0,"aw",@nobits
	.weak		__nv_reservedSMEM_offset_0_alias
	.size		__nv_reservedSMEM_offset_0_alias, 0, 64
	.other		__nv_reservedSMEM_offset_0_alias,@"STO_CUDA_RESERVED_SHARED STV_DEFAULT"
__nv_reservedSMEM_offset_0_alias:
	.zero		0
.nv.shared.reserved.0:
	.zero		64
	.weak		__nv_reservedSMEM_tcgen05_partition
	.type		__nv_reservedSMEM_tcgen05_partition,@object
	.size		__nv_reservedSMEM_tcgen05_partition,(.L_0 - __nv_reservedSMEM_tcgen05_partition)
__nv_reservedSMEM_tcgen05_partition:
	.zero		32
.L_0:


//--------------------- .nv.global                --------------------------
	.section	.nv.global,"aw",@nobits
.nv.global:
	.type		_ZN40_INTERNAL_2f71fdc6_4_k_cu_f3c38c4a_320434cute1_E,@object
	.size		_ZN40_INTERNAL_2f71fdc6_4_k_cu_f3c38c4a_320434cute1_E,(_ZN40_INTERNAL_2f71fdc6_4_k_cu_f3c38c4a_320434cuda3std3__45__cpo6cbeginE - _ZN40_INTERNAL_2f71fdc6_4_k_cu_f3c38c4a_320434cute1_E)
_ZN40_INTERNAL_2f71fdc6_4_k_cu_f3c38c4a_320434cute1_E:
	.zero		1
	.type		_ZN40_INTERNAL_2f71fdc6_4_k_cu_f3c38c4a_320434cuda3std3__45__cpo6cbeginE,@object
	.size		_ZN40_INTERNAL_2f71fdc6_4_k_cu_f3c38c4a_320434cuda3std3__45__cpo6cbeginE,(_ZN40_INTERNAL_2f71fdc6_4_k_cu_f3c38c4a_320434cuda3std3__48in_placeE - _ZN40_INTERNAL_2f71fdc6_4_k_cu_f3c38c4a_320434cuda3std3__45__cpo6cbeginE)
_ZN40_INTERNAL_2f71fdc6_4_k_cu_f3c38c4a_320434cuda3std3__45__cpo6cbeginE:
	.zero		1
	.type		_ZN40_INTERNAL_2f71fdc6_4_k_cu_f3c38c4a_320434cuda3std3__48in_placeE,@object
	.size		_ZN40_INTERNAL_2f71fdc6_4_k_cu_f3c38c4a_320434cuda3std3__48in_placeE,(_ZN40_INTERNAL_2f71fdc6_4_k_cu_f3c38c4a_320434cuda3std6ranges3__45__cpo9iter_moveE - _ZN40_INTERNAL_2f71fdc6_4_k_cu_f3c38c4a_320434cuda3std3__48in_placeE)
_ZN40_INTERNAL_2f71fdc6_4_k_cu_f3c38c4a_320434cuda3std3__48in_placeE:
	.zero		1
	.type		_ZN40_INTERNAL_2f71fdc6_4_k_cu_f3c38c4a_320434cuda3std6ranges3__45__cpo9iter_moveE,@object
	.size		_ZN40_INTERNAL_2f71fdc6_4_k_cu_f3c38c4a_320434cuda3std6ranges3__45__cpo9iter_moveE,(_ZN40_INTERNAL_2f71fdc6_4_k_cu_f3c38c4a_320434cuda3std3__45__cpo5beginE - _ZN40_INTERNAL_2f71fdc6_4_k_cu_f3c38c4a_320434cuda3std6ranges3__45__cpo9iter_moveE)
_ZN40_INTERNAL_2f71fdc6_4_k_cu_f3c38c4a_320434cuda3std6ranges3__45__cpo9iter_moveE:
	.zero		1
	.type		_ZN40_INTERNAL_2f71fdc6_4_k_cu_f3c38c4a_320434cuda3std3__45__cpo5beginE,@object
	.size		_ZN40_INTERNAL_2f71fdc6_4_k_cu_f3c38c4a_320434cuda3std3__45__cpo5beginE,(_ZN40_INTERNAL_2f71fdc6_4_k_cu_f3c38c4a_320434cuda3std3__442_GLOBAL__N__2f71fdc6_4_k_cu_f3c38c4a_320436ignoreE - _ZN40_INTERNAL_2f71fdc6_4_k_cu_f3c38c4a_320434cuda3std3__45__cpo5beginE)
_ZN40_INTERNAL_2f71fdc6_4_k_cu_f3c38c4a_320434cuda3std3__45__cpo5beginE:
	.zero		1
	.type		_ZN40_INTERNAL_2f71fdc6_4_k_cu_f3c38c4a_320434cuda3std3__442_GLOBAL__N__2f71fdc6_4_k_cu_f3c38c4a_320436ignoreE,@object
	.size		_ZN40_INTERNAL_2f71fdc6_4_k_cu_f3c38c4a_320434cuda3std3__442_GLOBAL__N__2f71fdc6_4_k_cu_f3c38c4a_320436ignoreE,(_ZN40_INTERNAL_2f71fdc6_4_k_cu_f3c38c4a_320434cute7productE - _ZN40_INTERNAL_2f71fdc6_4_k_cu_f3c38c4a_320434cuda3std3__442_GLOBAL__N__2f71fdc6_4_k_cu_f3c38c4a_320436ignoreE)
_ZN40_INTERNAL_2f71fdc6_4_k_cu_f3c38c4a_320434cuda3std3__442_GLOBAL__N__2f71fdc6_4_k_cu_f3c38c4a_320436ignoreE:
	.zero		1
	.type		_ZN40_INTERNAL_2f71fdc6_4_k_cu_f3c38c4a_320434cute7productE,@object
	.size		_ZN40_INTERNAL_2f71fdc6_4_k_cu_f3c38c4a_320434cute7productE,(_ZN40_INTERNAL_2f71fdc6_4_k_cu_f3c38c4a_320434cuda3std3__45__cpo3endE - _ZN40_INTERNAL_2f71fdc6_4_k_cu_f3c38c4a_320434cute7productE)
_ZN40_INTERNAL_2f71fdc6_4_k_cu_f3c38c4a_320434cute7productE:
	.zero		1
	.type		_ZN40_INTERNAL_2f71fdc6_4_k_cu_f3c38c4a_320434cuda3std3__45__cpo3endE,@object
	.size		_ZN40_INTERNAL_2f71fdc6_4_k_cu_f3c38c4a_320434cuda3std3__45__cpo3endE,(_ZN40_INTERNAL_2f71fdc6_4_k_cu_f3c38c4a_320434cuda3std3__419piecewise_constructE - _ZN40_INTERNAL_2f71fdc6_4_k_cu_f3c38c4a_320434cuda3std3__45__cpo3endE)
_ZN40_INTERNAL_2f71fdc6_4_k_cu_f3c38c4a_320434cuda3std3__45__cpo3endE:
	.zero		1
	.type		_ZN40_INTERNAL_2f71fdc6_4_k_cu_f3c38c4a_320434cuda3std3__419piecewise_constructE,@object
	.size		_ZN40_INTERNAL_2f71fdc6_4_k_cu_f3c38c4a_320434cuda3std3__419piecewise_constructE,(_ZN40_INTERNAL_2f71fdc6_4_k_cu_f3c38c4a_320434cuda3std3__45__cpo4cendE - _ZN40_INTERNAL_2f71fdc6_4_k_cu_f3c38c4a_320434cuda3std3__419piecewise_constructE)
_ZN40_INTERNAL_2f71fdc6_4_k_cu_f3c38c4a_320434cuda3std3__419piecewise_constructE:
	.zero		1
	.type		_ZN40_INTERNAL_2f71fdc6_4_k_cu_f3c38c4a_320434cuda3std3__45__cpo4cendE,@object
	.size		_ZN40_INTERNAL_2f71fdc6_4_k_cu_f3c38c4a_320434cuda3std3__45__cpo4cendE,(_ZN40_INTERNAL_2f71fdc6_4_k_cu_f3c38c4a_320434cuda3std6ranges3__45__cpo4swapE - _ZN40_INTERNAL_2f71fdc6_4_k_cu_f3c38c4a_320434cuda3std3__45__cpo4cendE)
_ZN40_INTERNAL_2f71fdc6_4_k_cu_f3c38c4a_320434cuda3std3__45__cpo4cendE:
	.zero		1
	.type		_ZN40_INTERNAL_2f71fdc6_4_k_cu_f3c38c4a_320434cuda3std6ranges3__45__cpo4swapE,@object
	.size		_ZN40_INTERNAL_2f71fdc6_4_k_cu_f3c38c4a_320434cuda3std6ranges3__45__cpo4swapE,(.L_10 - _ZN40_INTERNAL_2f71fdc6_4_k_cu_f3c38c4a_320434cuda3std6ranges3__45__cpo4swapE)
_ZN40_INTERNAL_2f71fdc6_4_k_cu_f3c38c4a_320434cuda3std6ranges3__45__cpo4swapE:
	.zero		1
.L_10:


//--------------------- .nv.constant0._ZN7cutlass13device_kernelINS_4gemm6kernel13GemmUniversalIN4cute5tupleIJiiiiEEENS1_10collective13CollectiveMmaINS1_35MainloopSm100TmaUmmaWarpSpecializedILi8ELi2ELi4ENS5_IJNS4_1CILi4EEENSA_ILi2EEENSA_ILi1EEEEEEEENS5_IJNSA_ILi64EEENSA_ILi128EEESH_EEENS_12float_e5m2_tENS5_IJlSD_lEEESJ_SK_NS4_8TiledMMAINS4_8MMA_AtomIJNS4_10MMA_TraitsINS4_19SM100_MMA_F8F6F4_SSEJSJ_SJ_fSG_SH_NS4_17integral_constantINS4_4UMMA5MajorELSR_0EEESS_NSP_INSQ_7ScaleInELST_0EEESU_EEEEEENS4_6LayoutINS5_IJSD_SD_SD_EEENS5_IJNSA_ILi0EEESZ_SZ_EEEEENS5_IJNS4_10UnderscoreES12_S12_EEEEENS4_23SM90_TMA_LOAD_MULTICASTENS4_14ComposedLayoutINS4_7SwizzleILi3ELi4ELi3EEENS4_18smem_ptr_flag_bitsILi8EEENSX_INS5_IJNSA_ILi8EEESH_EEENS5_IJSH_SD_EEEEEEEvNS4_8identityES15_S1F_vS1G_EENS_8epilogue10collective18CollectiveEpilogueINS1I_23Sm100TmaWarpSpecializedILi2ELi2ELi32ELb0ELb0EEEJSI_NS5_IJNSX_ISG_SD_EES1N_EEESJ_SK_SJ_SK_NS1I_6fusion15FusionCallbacksIS1M_NS1P_17LinearCombinationISJ_fSJ_fLNS_15FloatRoundStyleE2EEESI_S1O_JEEENS4_5SM1004TMEM4LOAD26SM100_TMEM_LOAD_16dp32b32xENS4_13SM90_TMA_LOADENS16_INS17_ILi2ELi4ELi3EEES1A_NSX_INS5_IJS1B_SG_EEENS5_IJSG_SD_EEEEEEENS4_39AutoVectorizingCopyWithAssumedAlignmentILi128EEENS4_14SM90_TMA_STOREES24_S26_S26_EEEvvEEEEvNT_6ParamsE --------------------------
	.section	.nv.constant0._ZN7cutlass13device_kernelINS_4gemm6kernel13GemmUniversalIN4cute5tupleIJiiiiEEENS1_10collective13CollectiveMmaINS1_35MainloopSm100TmaUmmaWarpSpecializedILi8ELi2ELi4ENS5_IJNS4_1CILi4EEENSA_ILi2EEENSA_ILi1EEEEEEEENS5_IJNSA_ILi64EEENSA_ILi128EEESH_EEENS_12float_e5m2_tENS5_IJlSD_lEEESJ_SK_NS4_8TiledMMAINS4_8MMA_AtomIJNS4_10MMA_TraitsINS4_19SM100_MMA_F8F6F4_SSEJSJ_SJ_fSG_SH_NS4_17integral_constantINS4_4UMMA5MajorELSR_0EEESS_NSP_INSQ_7ScaleInELST_0EEESU_EEEEEENS4_6LayoutINS5_IJSD_SD_SD_EEENS5_IJNSA_ILi0EEESZ_SZ_EEEEENS5_IJNS4_10UnderscoreES12_S12_EEEEENS4_23SM90_TMA_LOAD_MULTICASTENS4_14ComposedLayoutINS4_7SwizzleILi3ELi4ELi3EEENS4_18smem_ptr_flag_bitsILi8EEENSX_INS5_IJNSA_ILi8EEESH_EEENS5_IJSH_SD_EEEEEEEvNS4_8identityES15_S1F_vS1G_EENS_8epilogue10collective18CollectiveEpilogueINS1I_23Sm100TmaWarpSpecializedILi2ELi2ELi32ELb0ELb0EEEJSI_NS5_IJNSX_ISG_SD_EES1N_EEESJ_SK_SJ_SK_NS1I_6fusion15FusionCallbacksIS1M_NS1P_17LinearCombinationISJ_fSJ_fLNS_15FloatRoundStyleE2EEESI_S1O_JEEENS4_5SM1004TMEM4LOAD26SM100_TMEM_LOAD_16dp32b32xENS4_13SM90_TMA_LOADENS16_INS17_ILi2ELi4ELi3EEES1A_NSX_INS5_IJS1B_SG_EEENS5_IJSG_SD_EEEEEEENS4_39AutoVectorizingCopyWithAssumedAlignmentILi128EEENS4_14SM90_TMA_STOREES24_S26_S26_EEEvvEEEEvNT_6ParamsE,"a",@progbits
	.sectionflags	@""
	.align	4
.nv.constant0._ZN7cutlass13device_kernelINS_4gemm6kernel13GemmUniversalIN4cute5tupleIJiiiiEEENS1_10collective13CollectiveMmaINS1_35MainloopSm100TmaUmmaWarpSpecializedILi8ELi2ELi4ENS5_IJNS4_1CILi4EEENSA_ILi2EEENSA_ILi1EEEEEEEENS5_IJNSA_ILi64EEENSA_ILi128EEESH_EEENS_12float_e5m2_tENS5_IJlSD_lEEESJ_SK_NS4_8TiledMMAINS4_8MMA_AtomIJNS4_10MMA_TraitsINS4_19SM100_MMA_F8F6F4_SSEJSJ_SJ_fSG_SH_NS4_17integral_constantINS4_4UMMA5MajorELSR_0EEESS_NSP_INSQ_7ScaleInELST_0EEESU_EEEEEENS4_6LayoutINS5_IJSD_SD_SD_EEENS5_IJNSA_ILi0EEESZ_SZ_EEEEENS5_IJNS4_10UnderscoreES12_S12_EEEEENS4_23SM90_TMA_LOAD_MULTICASTENS4_14ComposedLayoutINS4_7SwizzleILi3ELi4ELi3EEENS4_18smem_ptr_flag_bitsILi8EEENSX_INS5_IJNSA_ILi8EEESH_EEENS5_IJSH_SD_EEEEEEEvNS4_8identityES15_S1F_vS1G_EENS_8epilogue10collective18CollectiveEpilogueINS1I_23Sm100TmaWarpSpecializedILi2ELi2ELi32ELb0ELb0EEEJSI_NS5_IJNSX_ISG_SD_EES1N_EEESJ_SK_SJ_SK_NS1I_6fusion15FusionCallbacksIS1M_NS1P_17LinearCombinationISJ_fSJ_fLNS_15FloatRoundStyleE2EEESI_S1O_JEEENS4_5SM1004TMEM4LOAD26SM100_TMEM_LOAD_16dp32b32xENS4_13SM90_TMA_LOADENS16_INS17_ILi2ELi4ELi3EEES1A_NSX_INS5_IJS1B_SG_EEENS5_IJSG_SD_EEEEEEENS4_39AutoVectorizingCopyWithAssumedAlignmentILi128EEENS4_14SM90_TMA_STOREES24_S26_S26_EEEvvEEEEvNT_6ParamsE:
	.zero		2944


//--------------------- SYMBOLS --------------------------

	.type		.nv.reservedSmem.offset0,@object
	.size		.nv.reservedSmem.offset0,0x4
	.type		.nv.reservedSmem.cap,@object
	.size		.nv.reservedSmem.cap,0x4
	.type		__assertfail,@function
